//
// Generated by NVIDIA NVVM Compiler
//
// Compiler Build ID: CL-36424714
// Cuda compilation tools, release 13.0, V13.0.88
// Based on NVVM 20.0.0
//

.version 9.0
.target sm_100
.address_size 64

	// .globl	_Z14update_clusterPfiii
.extern .func  (.param .b32 func_retval0) vprintf
(
	.param .b64 vprintf_param_0,
	.param .b64 vprintf_param_1
)
;
.global .align 1 .b8 $str[114] = {102, 105, 110, 100, 95, 112, 97, 105, 114, 119, 105, 115, 101, 95, 109, 105, 110, 95, 99, 117, 100, 97, 32, 45, 32, 108, 101, 102, 116, 95, 105, 100, 120, 32, 37, 100, 44, 32, 108, 101, 102, 116, 95, 118, 97, 108, 32, 37, 46, 50, 102, 32, 97, 110, 100, 32, 114, 105, 103, 104, 116, 95, 105, 100, 120, 32, 37, 100, 44, 32, 114, 105, 103, 104, 116, 95, 118, 97, 108, 32, 37, 46, 50, 102, 32, 124, 32, 105, 110, 100, 101, 120, 32, 37, 100, 44, 32, 115, 116, 114, 105, 100, 101, 32, 37, 100, 44, 32, 110, 32, 37, 100, 10};

.visible .entry _Z14update_clusterPfiii(
	.param .u64 .ptr .align 1 _Z14update_clusterPfiii_param_0,
	.param .u32 _Z14update_clusterPfiii_param_1,
	.param .u32 _Z14update_clusterPfiii_param_2,
	.param .u32 _Z14update_clusterPfiii_param_3
)
{
	.reg .pred 	%p<4>;
	.reg .b32 	%r<16>;
	.reg .b32 	%f<7>;
	.reg .b64 	%rd<11>;

	ld.param.u64 	%rd2, [_Z14update_clusterPfiii_param_0];
	ld.param.u32 	%r4, [_Z14update_clusterPfiii_param_1];
	ld.param.u32 	%r5, [_Z14update_clusterPfiii_param_2];
	ld.param.u32 	%r6, [_Z14update_clusterPfiii_param_3];
	cvta.to.global.u64 	%rd1, %rd2;
	mov.u32 	%r7, %tid.x;
	mov.u32 	%r8, %ctaid.x;
	mov.u32 	%r9, %ntid.x;
	mad.lo.s32 	%r1, %r8, %r9, %r7;
	setp.ge.s32 	%p1, %r1, %r6;
	@%p1 bra 	$L__BB0_6;
	div.s32 	%r2, %r1, %r6;
	mul.lo.s32 	%r10, %r2, %r6;
	sub.s32 	%r3, %r1, %r10;
	setp.ne.s32 	%p2, %r2, %r4;
	@%p2 bra 	$L__BB0_3;
	mad.lo.s32 	%r14, %r6, %r4, %r3;
	mul.wide.s32 	%rd7, %r14, 4;
	add.s64 	%rd8, %rd1, %rd7;
	ld.global.f32 	%f4, [%rd8];
	mad.lo.s32 	%r15, %r6, %r5, %r3;
	mul.wide.s32 	%rd9, %r15, 4;
	add.s64 	%rd10, %rd1, %rd9;
	ld.global.f32 	%f5, [%rd10];
	min.f32 	%f6, %f4, %f5;
	st.global.f32 	[%rd8], %f6;
	bra.uni 	$L__BB0_5;
$L__BB0_3:
	setp.ne.s32 	%p3, %r3, %r4;
	@%p3 bra 	$L__BB0_5;
	add.s32 	%r12, %r10, %r4;
	mul.wide.s32 	%rd3, %r12, 4;
	add.s64 	%rd4, %rd1, %rd3;
	ld.global.f32 	%f1, [%rd4];
	add.s32 	%r13, %r10, %r5;
	mul.wide.s32 	%rd5, %r13, 4;
	add.s64 	%rd6, %rd1, %rd5;
	ld.global.f32 	%f2, [%rd6];
	min.f32 	%f3, %f1, %f2;
	st.global.f32 	[%rd4], %f3;
$L__BB0_5:
	bar.sync 	0;
$L__BB0_6:
	ret;

}
	// .globl	_Z14remove_clusterPfii
.visible .entry _Z14remove_clusterPfii(
	.param .u64 .ptr .align 1 _Z14remove_clusterPfii_param_0,
	.param .u32 _Z14remove_clusterPfii_param_1,
	.param .u32 _Z14remove_clusterPfii_param_2
)
{
	.reg .pred 	%p<5>;
	.reg .b32 	%r<11>;
	.reg .b64 	%rd<5>;

	ld.param.u64 	%rd1, [_Z14remove_clusterPfii_param_0];
	ld.param.u32 	%r2, [_Z14remove_clusterPfii_param_1];
	ld.param.u32 	%r3, [_Z14remove_clusterPfii_param_2];
	mov.u32 	%r4, %tid.x;
	mov.u32 	%r5, %ctaid.x;
	mov.u32 	%r6, %ntid.x;
	mad.lo.s32 	%r1, %r5, %r6, %r4;
	setp.ge.s32 	%p1, %r1, %r3;
	@%p1 bra 	$L__BB1_4;
	div.s32 	%r7, %r1, %r3;
	mul.lo.s32 	%r8, %r7, %r3;
	sub.s32 	%r9, %r1, %r8;
	setp.ne.s32 	%p2, %r7, %r2;
	setp.ne.s32 	%p3, %r9, %r2;
	and.pred  	%p4, %p2, %p3;
	@%p4 bra 	$L__BB1_3;
	cvta.to.global.u64 	%rd2, %rd1;
	mul.wide.s32 	%rd3, %r1, 4;
	add.s64 	%rd4, %rd2, %rd3;
	mov.b32 	%r10, 2139095039;
	st.global.u32 	[%rd4], %r10;
$L__BB1_3:
	bar.sync 	0;
$L__BB1_4:
	ret;

}
	// .globl	_Z29calculate_pairwise_dists_cudaPfS_jj
.visible .entry _Z29calculate_pairwise_dists_cudaPfS_jj(
	.param .u64 .ptr .align 1 _Z29calculate_pairwise_dists_cudaPfS_jj_param_0,
	.param .u64 .ptr .align 1 _Z29calculate_pairwise_dists_cudaPfS_jj_param_1,
	.param .u32 _Z29calculate_pairwise_dists_cudaPfS_jj_param_2,
	.param .u32 _Z29calculate_pairwise_dists_cudaPfS_jj_param_3
)
{
	.reg .pred 	%p<13>;
	.reg .b32 	%r<67>;
	.reg .b32 	%f<83>;
	.reg .b64 	%rd<69>;

	ld.param.u64 	%rd3, [_Z29calculate_pairwise_dists_cudaPfS_jj_param_0];
	ld.param.u64 	%rd4, [_Z29calculate_pairwise_dists_cudaPfS_jj_param_1];
	ld.param.u32 	%r19, [_Z29calculate_pairwise_dists_cudaPfS_jj_param_2];
	ld.param.u32 	%r20, [_Z29calculate_pairwise_dists_cudaPfS_jj_param_3];
	cvta.to.global.u64 	%rd1, %rd3;
	cvta.to.global.u64 	%rd2, %rd4;
	mov.u32 	%r21, %tid.x;
	mov.u32 	%r22, %ntid.x;
	mov.u32 	%r23, %ctaid.x;
	mad.lo.s32 	%r1, %r22, %r23, %r21;
	mul.lo.s32 	%r24, %r19, %r19;
	setp.ge.u32 	%p1, %r1, %r24;
	@%p1 bra 	$L__BB2_16;
	div.u32 	%r2, %r1, %r19;
	mul.lo.s32 	%r25, %r2, %r19;
	sub.s32 	%r3, %r1, %r25;
	setp.ge.u32 	%p2, %r2, %r19;
	@%p2 bra 	$L__BB2_16;
	setp.eq.s32 	%p3, %r2, %r3;
	@%p3 bra 	$L__BB2_17;
	setp.eq.s32 	%p4, %r20, 0;
	mov.f32 	%f82, 0f00000000;
	@%p4 bra 	$L__BB2_15;
	mul.lo.s32 	%r4, %r2, %r20;
	mul.lo.s32 	%r5, %r3, %r20;
	and.b32  	%r6, %r20, 7;
	setp.lt.u32 	%p5, %r20, 8;
	mov.f32 	%f82, 0f00000000;
	mov.b32 	%r64, 0;
	@%p5 bra 	$L__BB2_7;
	and.b32  	%r64, %r20, -8;
	neg.s32 	%r62, %r64;
	mov.f32 	%f82, 0f00000000;
	mov.b32 	%r63, 0;
$L__BB2_6:
	.pragma "nounroll";
	add.s32 	%r28, %r63, %r4;
	mul.wide.u32 	%rd5, %r28, 4;
	add.s64 	%rd6, %rd1, %rd5;
	ld.global.f32 	%f17, [%rd6];
	add.s32 	%r29, %r63, %r5;
	mul.wide.u32 	%rd7, %r29, 4;
	add.s64 	%rd8, %rd1, %rd7;
	ld.global.f32 	%f18, [%rd8];
	sub.f32 	%f19, %f17, %f18;
	fma.rn.f32 	%f20, %f19, %f19, %f82;
	add.s32 	%r30, %r28, 1;
	mul.wide.u32 	%rd9, %r30, 4;
	add.s64 	%rd10, %rd1, %rd9;
	ld.global.f32 	%f21, [%rd10];
	add.s32 	%r31, %r29, 1;
	mul.wide.u32 	%rd11, %r31, 4;
	add.s64 	%rd12, %rd1, %rd11;
	ld.global.f32 	%f22, [%rd12];
	sub.f32 	%f23, %f21, %f22;
	fma.rn.f32 	%f24, %f23, %f23, %f20;
	add.s32 	%r32, %r28, 2;
	mul.wide.u32 	%rd13, %r32, 4;
	add.s64 	%rd14, %rd1, %rd13;
	ld.global.f32 	%f25, [%rd14];
	add.s32 	%r33, %r29, 2;
	mul.wide.u32 	%rd15, %r33, 4;
	add.s64 	%rd16, %rd1, %rd15;
	ld.global.f32 	%f26, [%rd16];
	sub.f32 	%f27, %f25, %f26;
	fma.rn.f32 	%f28, %f27, %f27, %f24;
	add.s32 	%r34, %r28, 3;
	mul.wide.u32 	%rd17, %r34, 4;
	add.s64 	%rd18, %rd1, %rd17;
	ld.global.f32 	%f29, [%rd18];
	add.s32 	%r35, %r29, 3;
	mul.wide.u32 	%rd19, %r35, 4;
	add.s64 	%rd20, %rd1, %rd19;
	ld.global.f32 	%f30, [%rd20];
	sub.f32 	%f31, %f29, %f30;
	fma.rn.f32 	%f32, %f31, %f31, %f28;
	add.s32 	%r36, %r28, 4;
	mul.wide.u32 	%rd21, %r36, 4;
	add.s64 	%rd22, %rd1, %rd21;
	ld.global.f32 	%f33, [%rd22];
	add.s32 	%r37, %r29, 4;
	mul.wide.u32 	%rd23, %r37, 4;
	add.s64 	%rd24, %rd1, %rd23;
	ld.global.f32 	%f34, [%rd24];
	sub.f32 	%f35, %f33, %f34;
	fma.rn.f32 	%f36, %f35, %f35, %f32;
	add.s32 	%r38, %r28, 5;
	mul.wide.u32 	%rd25, %r38, 4;
	add.s64 	%rd26, %rd1, %rd25;
	ld.global.f32 	%f37, [%rd26];
	add.s32 	%r39, %r29, 5;
	mul.wide.u32 	%rd27, %r39, 4;
	add.s64 	%rd28, %rd1, %rd27;
	ld.global.f32 	%f38, [%rd28];
	sub.f32 	%f39, %f37, %f38;
	fma.rn.f32 	%f40, %f39, %f39, %f36;
	add.s32 	%r40, %r28, 6;
	mul.wide.u32 	%rd29, %r40, 4;
	add.s64 	%rd30, %rd1, %rd29;
	ld.global.f32 	%f41, [%rd30];
	add.s32 	%r41, %r29, 6;
	mul.wide.u32 	%rd31, %r41, 4;
	add.s64 	%rd32, %rd1, %rd31;
	ld.global.f32 	%f42, [%rd32];
	sub.f32 	%f43, %f41, %f42;
	fma.rn.f32 	%f44, %f43, %f43, %f40;
	add.s32 	%r42, %r28, 7;
	mul.wide.u32 	%rd33, %r42, 4;
	add.s64 	%rd34, %rd1, %rd33;
	ld.global.f32 	%f45, [%rd34];
	add.s32 	%r43, %r29, 7;
	mul.wide.u32 	%rd35, %r43, 4;
	add.s64 	%rd36, %rd1, %rd35;
	ld.global.f32 	%f46, [%rd36];
	sub.f32 	%f47, %f45, %f46;
	fma.rn.f32 	%f82, %f47, %f47, %f44;
	add.s32 	%r63, %r63, 8;
	add.s32 	%r62, %r62, 8;
	setp.ne.s32 	%p6, %r62, 0;
	@%p6 bra 	$L__BB2_6;
$L__BB2_7:
	setp.eq.s32 	%p7, %r6, 0;
	@%p7 bra 	$L__BB2_15;
	and.b32  	%r14, %r20, 3;
	setp.lt.u32 	%p8, %r6, 4;
	@%p8 bra 	$L__BB2_10;
	add.s32 	%r44, %r64, %r4;
	mul.wide.u32 	%rd37, %r44, 4;
	add.s64 	%rd38, %rd1, %rd37;
	ld.global.f32 	%f49, [%rd38];
	add.s32 	%r45, %r64, %r5;
	mul.wide.u32 	%rd39, %r45, 4;
	add.s64 	%rd40, %rd1, %rd39;
	ld.global.f32 	%f50, [%rd40];
	sub.f32 	%f51, %f49, %f50;
	fma.rn.f32 	%f52, %f51, %f51, %f82;
	add.s32 	%r46, %r44, 1;
	mul.wide.u32 	%rd41, %r46, 4;
	add.s64 	%rd42, %rd1, %rd41;
	ld.global.f32 	%f53, [%rd42];
	add.s32 	%r47, %r45, 1;
	mul.wide.u32 	%rd43, %r47, 4;
	add.s64 	%rd44, %rd1, %rd43;
	ld.global.f32 	%f54, [%rd44];
	sub.f32 	%f55, %f53, %f54;
	fma.rn.f32 	%f56, %f55, %f55, %f52;
	add.s32 	%r48, %r44, 2;
	mul.wide.u32 	%rd45, %r48, 4;
	add.s64 	%rd46, %rd1, %rd45;
	ld.global.f32 	%f57, [%rd46];
	add.s32 	%r49, %r45, 2;
	mul.wide.u32 	%rd47, %r49, 4;
	add.s64 	%rd48, %rd1, %rd47;
	ld.global.f32 	%f58, [%rd48];
	sub.f32 	%f59, %f57, %f58;
	fma.rn.f32 	%f60, %f59, %f59, %f56;
	add.s32 	%r50, %r44, 3;
	mul.wide.u32 	%rd49, %r50, 4;
	add.s64 	%rd50, %rd1, %rd49;
	ld.global.f32 	%f61, [%rd50];
	add.s32 	%r51, %r45, 3;
	mul.wide.u32 	%rd51, %r51, 4;
	add.s64 	%rd52, %rd1, %rd51;
	ld.global.f32 	%f62, [%rd52];
	sub.f32 	%f63, %f61, %f62;
	fma.rn.f32 	%f82, %f63, %f63, %f60;
	add.s32 	%r64, %r64, 4;
$L__BB2_10:
	setp.eq.s32 	%p9, %r14, 0;
	@%p9 bra 	$L__BB2_15;
	setp.eq.s32 	%p10, %r14, 1;
	@%p10 bra 	$L__BB2_13;
	add.s32 	%r52, %r64, %r4;
	mul.wide.u32 	%rd53, %r52, 4;
	add.s64 	%rd54, %rd1, %rd53;
	ld.global.f32 	%f65, [%rd54];
	add.s32 	%r53, %r64, %r5;
	mul.wide.u32 	%rd55, %r53, 4;
	add.s64 	%rd56, %rd1, %rd55;
	ld.global.f32 	%f66, [%rd56];
	sub.f32 	%f67, %f65, %f66;
	fma.rn.f32 	%f68, %f67, %f67, %f82;
	add.s32 	%r54, %r52, 1;
	mul.wide.u32 	%rd57, %r54, 4;
	add.s64 	%rd58, %rd1, %rd57;
	ld.global.f32 	%f69, [%rd58];
	add.s32 	%r55, %r53, 1;
	mul.wide.u32 	%rd59, %r55, 4;
	add.s64 	%rd60, %rd1, %rd59;
	ld.global.f32 	%f70, [%rd60];
	sub.f32 	%f71, %f69, %f70;
	fma.rn.f32 	%f82, %f71, %f71, %f68;
	add.s32 	%r64, %r64, 2;
$L__BB2_13:
	and.b32  	%r56, %r20, 1;
	setp.eq.b32 	%p11, %r56, 1;
	not.pred 	%p12, %p11;
	@%p12 bra 	$L__BB2_15;
	add.s32 	%r57, %r64, %r4;
	mul.wide.u32 	%rd61, %r57, 4;
	add.s64 	%rd62, %rd1, %rd61;
	ld.global.f32 	%f72, [%rd62];
	add.s32 	%r58, %r64, %r5;
	mul.wide.u32 	%rd63, %r58, 4;
	add.s64 	%rd64, %rd1, %rd63;
	ld.global.f32 	%f73, [%rd64];
	sub.f32 	%f74, %f72, %f73;
	fma.rn.f32 	%f82, %f74, %f74, %f82;
$L__BB2_15:
	mad.lo.s32 	%r59, %r2, %r19, %r3;
	mul.wide.u32 	%rd65, %r59, 4;
	add.s64 	%rd66, %rd2, %rd65;
	st.global.f32 	[%rd66], %f82;
$L__BB2_16:
	ret;
$L__BB2_17:
	mad.lo.s32 	%r60, %r2, %r19, %r2;
	mul.wide.u32 	%rd67, %r60, 4;
	add.s64 	%rd68, %rd2, %rd67;
	mov.b32 	%r61, 2139095039;
	st.global.u32 	[%rd68], %r61;
	bra.uni 	$L__BB2_16;

}
	// .globl	_Z22find_pairwise_min_cudaPfiS_PiS_
.visible .entry _Z22find_pairwise_min_cudaPfiS_PiS_(
	.param .u64 .ptr .align 1 _Z22find_pairwise_min_cudaPfiS_PiS__param_0,
	.param .u32 _Z22find_pairwise_min_cudaPfiS_PiS__param_1,
	.param .u64 .ptr .align 1 _Z22find_pairwise_min_cudaPfiS_PiS__param_2,
	.param .u64 .ptr .align 1 _Z22find_pairwise_min_cudaPfiS_PiS__param_3,
	.param .u64 .ptr .align 1 _Z22find_pairwise_min_cudaPfiS_PiS__param_4
)
{
	.local .align 8 .b8 	__local_depot3[48];
	.reg .b64 	%SP;
	.reg .b64 	%SPL;
	.reg .pred 	%p<7>;
	.reg .b32 	%r<30>;
	.reg .b32 	%f<10>;
	.reg .b64 	%rd<28>;
	.reg .b64 	%fd<3>;

	mov.u64 	%SPL, __local_depot3;
	cvta.local.u64 	%SP, %SPL;
	ld.param.u64 	%rd7, [_Z22find_pairwise_min_cudaPfiS_PiS__param_0];
	ld.param.u32 	%r11, [_Z22find_pairwise_min_cudaPfiS_PiS__param_1];
	ld.param.u64 	%rd8, [_Z22find_pairwise_min_cudaPfiS_PiS__param_2];
	ld.param.u64 	%rd9, [_Z22find_pairwise_min_cudaPfiS_PiS__param_3];
	ld.param.u64 	%rd10, [_Z22find_pairwise_min_cudaPfiS_PiS__param_4];
	cvta.to.global.u64 	%rd1, %rd10;
	cvta.to.global.u64 	%rd2, %rd7;
	cvta.to.global.u64 	%rd3, %rd9;
	cvta.to.global.u64 	%rd4, %rd8;
	mov.b32 	%r12, 0;
	st.global.u32 	[%rd4], %r12;
	st.global.u32 	[%rd4+4], %r12;
	mov.b32 	%r13, 2139095039;
	st.global.u32 	[%rd4+8], %r13;
	mov.u32 	%r14, %tid.x;
	mov.u32 	%r15, %ctaid.x;
	mov.u32 	%r16, %ntid.x;
	mad.lo.s32 	%r1, %r15, %r16, %r14;
	mul.lo.s32 	%r2, %r11, %r11;
	setp.lt.u32 	%p1, %r2, 2;
	@%p1 bra 	$L__BB3_11;
	add.u64 	%rd11, %SP, 0;
	add.u64 	%rd5, %SPL, 0;
	shr.u32 	%r3, %r2, 1;
	mul.wide.s32 	%rd12, %r1, 4;
	add.s64 	%rd6, %rd3, %rd12;
	add.s32 	%r4, %r3, %r1;
	mov.u32 	%r27, %r2;
$L__BB3_2:
	mov.u32 	%r5, %r27;
	shr.u32 	%r27, %r5, 1;
	bar.sync 	0;
	setp.ge.s32 	%p2, %r1, %r27;
	@%p2 bra 	$L__BB3_10;
	setp.eq.s32 	%p3, %r27, %r3;
	mov.u32 	%r28, %r1;
	mov.u32 	%r29, %r4;
	@%p3 bra 	$L__BB3_5;
	ld.global.u32 	%r28, [%rd6];
	shl.b32 	%r17, %r27, 2;
	cvt.u64.u32 	%rd13, %r17;
	add.s64 	%rd14, %rd6, %rd13;
	ld.global.u32 	%r29, [%rd14];
$L__BB3_5:
	mul.wide.s32 	%rd15, %r28, 4;
	add.s64 	%rd16, %rd2, %rd15;
	ld.global.f32 	%f1, [%rd16];
	setp.ge.s32 	%p4, %r29, %r2;
	mov.f32 	%f9, 0f7F7FFFFF;
	@%p4 bra 	$L__BB3_7;
	mul.wide.s32 	%rd17, %r29, 4;
	add.s64 	%rd18, %rd2, %rd17;
	ld.global.f32 	%f9, [%rd18];
$L__BB3_7:
	cvt.f64.f32 	%fd1, %f1;
	cvt.f64.f32 	%fd2, %f9;
	st.local.u32 	[%rd5], %r28;
	st.local.f64 	[%rd5+8], %fd1;
	st.local.u32 	[%rd5+16], %r29;
	st.local.f64 	[%rd5+24], %fd2;
	st.local.v2.u32 	[%rd5+32], {%r1, %r27};
	st.local.u32 	[%rd5+40], %r11;
	mov.u64 	%rd19, $str;
	cvta.global.u64 	%rd20, %rd19;
	{ // callseq 0, 0
	.param .b64 param0;
	st.param.b64 	[param0], %rd20;
	.param .b64 param1;
	st.param.b64 	[param1], %rd11;
	.param .b32 retval0;
	call.uni (retval0), 
	vprintf, 
	(
	param0, 
	param1
	);
	ld.param.b32 	%r18, [retval0];
	} // callseq 0
	setp.gtu.f32 	%p5, %f1, %f9;
	@%p5 bra 	$L__BB3_9;
	add.s64 	%rd23, %rd3, %rd15;
	st.global.u32 	[%rd23], %r28;
	add.s64 	%rd24, %rd1, %rd15;
	st.global.f32 	[%rd24], %f1;
	bra.uni 	$L__BB3_10;
$L__BB3_9:
	add.s64 	%rd26, %rd3, %rd15;
	st.global.u32 	[%rd26], %r29;
	add.s64 	%rd27, %rd1, %rd15;
	st.global.f32 	[%rd27], %f9;
$L__BB3_10:
	setp.gt.u32 	%p6, %r5, 3;
	@%p6 bra 	$L__BB3_2;
$L__BB3_11:
	bar.sync 	0;
	ld.global.f32 	%f5, [%rd1];
	cvt.rzi.s32.f32 	%r20, %f5;
	ld.global.u32 	%r21, [%rd3];
	div.s32 	%r22, %r21, %r11;
	mul.lo.s32 	%r23, %r22, %r11;
	sub.s32 	%r24, %r21, %r23;
	min.s32 	%r25, %r22, %r24;
	max.s32 	%r26, %r22, %r24;
	cvt.rn.f32.s32 	%f6, %r25;
	st.global.f32 	[%rd4], %f6;
	cvt.rn.f32.s32 	%f7, %r26;
	st.global.f32 	[%rd4+4], %f7;
	cvt.rn.f32.s32 	%f8, %r20;
	st.global.f32 	[%rd4+8], %f8;
	ret;

}
	// .globl	_Z13min_reductionPfS_i
.visible .entry _Z13min_reductionPfS_i(
	.param .u64 .ptr .align 1 _Z13min_reductionPfS_i_param_0,
	.param .u64 .ptr .align 1 _Z13min_reductionPfS_i_param_1,
	.param .u32 _Z13min_reductionPfS_i_param_2
)
{
	.reg .pred 	%p<6>;
	.reg .b32 	%r<15>;
	.reg .b32 	%f<4>;
	.reg .b64 	%rd<11>;

	ld.param.u64 	%rd4, [_Z13min_reductionPfS_i_param_0];
	ld.param.u64 	%rd3, [_Z13min_reductionPfS_i_param_1];
	ld.param.u32 	%r13, [_Z13min_reductionPfS_i_param_2];
	cvta.to.global.u64 	%rd1, %rd4;
	mov.u32 	%r1, %tid.x;
	mov.u32 	%r2, %ctaid.x;
	mov.u32 	%r10, %ntid.x;
	mad.lo.s32 	%r3, %r2, %r10, %r1;
	setp.lt.s32 	%p1, %r13, 2;
	@%p1 bra 	$L__BB4_6;
	shl.b32 	%r4, %r3, 1;
	mov.b32 	%r14, 1;
$L__BB4_2:
	mov.u32 	%r5, %r13;
	shr.u32 	%r13, %r5, 1;
	setp.ge.s32 	%p2, %r3, %r13;
	@%p2 bra 	$L__BB4_5;
	mul.lo.s32 	%r12, %r4, %r14;
	mul.wide.s32 	%rd5, %r12, 4;
	add.s64 	%rd2, %rd1, %rd5;
	ld.global.f32 	%f2, [%rd2];
	mul.wide.s32 	%rd6, %r14, 4;
	add.s64 	%rd7, %rd2, %rd6;
	ld.global.f32 	%f1, [%rd7];
	setp.geu.f32 	%p3, %f2, %f1;
	@%p3 bra 	$L__BB4_5;
	st.global.f32 	[%rd2], %f1;
$L__BB4_5:
	shl.b32 	%r14, %r14, 1;
	setp.gt.u32 	%p4, %r5, 3;
	@%p4 bra 	$L__BB4_2;
$L__BB4_6:
	bar.sync 	0;
	setp.ne.s32 	%p5, %r1, 0;
	@%p5 bra 	$L__BB4_8;
	ld.global.f32 	%f3, [%rd1];
	cvta.to.global.u64 	%rd8, %rd3;
	mul.wide.u32 	%rd9, %r2, 4;
	add.s64 	%rd10, %rd8, %rd9;
	st.global.f32 	[%rd10], %f3;
$L__BB4_8:
	ret;

}


// ===== COMPILED SASS (sm_100) =====

	.target	sm_100

	.elftype	@"ET_EXEC"


//--------------------- .note.nv.tkinfo           --------------------------
	.section	.note.nv.tkinfo,"",@"SHT_NOTE"
	.sectionflags	@"SHF_NOTE_NV_TKINFO"
	.tkinfo
        /*0018*/ 	.word	0x00000002
        /*0030*/ 	.string	""
        /*0030*/ 	.string	"ptxas"
        /*0030*/ 	.string	"Cuda compilation tools, release 13.0, V13.0.88"
        /*0030*/ 	.string	"Build cuda_13.0.r13.0/compiler.36424714_0"
        /*0030*/ 	.string	"-arch sm_100 -m 64 "



//--------------------- .note.nv.cuinfo           --------------------------
	.section	.note.nv.cuinfo,"",@"SHT_NOTE"
	.sectionflags	@"SHF_NOTE_NV_CUINFO"
        /*0018*/ 	.short	0x0002
        /*001a*/ 	.short	0x0064
        /*001c*/ 	.short	0x0082
	.zero		2


//--------------------- .nv.info                  --------------------------
	.section	.nv.info,"",@"SHT_CUDA_INFO"
	.align	4


	//----- nvinfo : EIATTR_REGCOUNT
	.align		4
        /*0000*/ 	.byte	0x04, 0x2f
        /*0002*/ 	.short	(.L_2 - .L_1)
	.align		4
.L_1:
        /*0004*/ 	.word	index@(_Z14update_clusterPfiii)
        /*0008*/ 	.word	0x0000000c


	//----- nvinfo : EIATTR_FRAME_SIZE
	.align		4
.L_2:
        /*000c*/ 	.byte	0x04, 0x11
        /*000e*/ 	.short	(.L_4 - .L_3)
	.align		4
.L_3:
        /*0010*/ 	.word	index@(_Z14update_clusterPfiii)
        /*0014*/ 	.word	0x00000000


	//----- nvinfo : EIATTR_REGCOUNT
	.align		4
.L_4:
        /*0018*/ 	.byte	0x04, 0x2f
        /*001a*/ 	.short	(.L_6 - .L_5)
	.align		4
.L_5:
        /*001c*/ 	.word	index@(_Z14remove_clusterPfii)
        /*0020*/ 	.word	0x0000000c


	//----- nvinfo : EIATTR_FRAME_SIZE
	.align		4
.L_6:
        /*0024*/ 	.byte	0x04, 0x11
        /*0026*/ 	.short	(.L_8 - .L_7)
	.align		4
.L_7:
        /*0028*/ 	.word	index@(_Z14remove_clusterPfii)
        /*002c*/ 	.word	0x00000000


	//----- nvinfo : EIATTR_REGCOUNT
	.align		4
.L_8:
        /*0030*/ 	.byte	0x04, 0x2f
        /*0032*/ 	.short	(.L_10 - .L_9)
	.align		4
.L_9:
        /*0034*/ 	.word	index@(_Z29calculate_pairwise_dists_cudaPfS_jj)
        /*0038*/ 	.word	0x00000020


	//----- nvinfo : EIATTR_FRAME_SIZE
	.align		4
.L_10:
        /*003c*/ 	.byte	0x04, 0x11
        /*003e*/ 	.short	(.L_12 - .L_11)
	.align		4
.L_11:
        /*0040*/ 	.word	index@(_Z29calculate_pairwise_dists_cudaPfS_jj)
        /*0044*/ 	.word	0x00000000


	//----- nvinfo : EIATTR_REGCOUNT
	.align		4
.L_12:
        /*0048*/ 	.byte	0x04, 0x2f
        /*004a*/ 	.short	(.L_14 - .L_13)
	.align		4
.L_13:
        /*004c*/ 	.word	index@(_Z22find_pairwise_min_cudaPfiS_PiS_)
        /*0050*/ 	.word	0x00000020


	//----- nvinfo : EIATTR_FRAME_SIZE
	.align		4
.L_14:
        /*0054*/ 	.byte	0x04, 0x11
        /*0056*/ 	.short	(.L_16 - .L_15)
	.align		4
.L_15:
        /*0058*/ 	.word	index@(_Z22find_pairwise_min_cudaPfiS_PiS_)
        /*005c*/ 	.word	0x00000030


	//----- nvinfo : EIATTR_REGCOUNT
	.align		4
.L_16:
        /*0060*/ 	.byte	0x04, 0x2f
        /*0062*/ 	.short	(.L_18 - .L_17)
	.align		4
.L_17:
        /*0064*/ 	.word	index@(_Z13min_reductionPfS_i)
        /*0068*/ 	.word	0x0000000f


	//----- nvinfo : EIATTR_FRAME_SIZE
	.align		4
.L_18:
        /*006c*/ 	.byte	0x04, 0x11
        /*006e*/ 	.short	(.L_20 - .L_19)
	.align		4
.L_19:
        /*0070*/ 	.word	index@(_Z13min_reductionPfS_i)
        /*0074*/ 	.word	0x00000000


	//----- nvinfo : EIATTR_MIN_STACK_SIZE
	.align		4
.L_20:
        /*0078*/ 	.byte	0x04, 0x12
        /*007a*/ 	.short	(.L_22 - .L_21)
	.align		4
.L_21:
        /*007c*/ 	.word	index@(_Z13min_reductionPfS_i)
        /*0080*/ 	.word	0x00000000


	//----- nvinfo : EIATTR_MIN_STACK_SIZE
	.align		4
.L_22:
        /*0084*/ 	.byte	0x04, 0x12
        /*0086*/ 	.short	(.L_24 - .L_23)
	.align		4
.L_23:
        /*0088*/ 	.word	index@(_Z22find_pairwise_min_cudaPfiS_PiS_)
        /*008c*/ 	.word	0x00000030


	//----- nvinfo : EIATTR_MIN_STACK_SIZE
	.align		4
.L_24:
        /*0090*/ 	.byte	0x04, 0x12
        /*0092*/ 	.short	(.L_26 - .L_25)
	.align		4
.L_25:
        /*0094*/ 	.word	index@(_Z29calculate_pairwise_dists_cudaPfS_jj)
        /*0098*/ 	.word	0x00000000


	//----- nvinfo : EIATTR_MIN_STACK_SIZE
	.align		4
.L_26:
        /*009c*/ 	.byte	0x04, 0x12
        /*009e*/ 	.short	(.L_28 - .L_27)
	.align		4
.L_27:
        /*00a0*/ 	.word	index@(_Z14remove_clusterPfii)
        /*00a4*/ 	.word	0x00000000


	//----- nvinfo : EIATTR_MIN_STACK_SIZE
	.align		4
.L_28:
        /*00a8*/ 	.byte	0x04, 0x12
        /*00aa*/ 	.short	(.L_30 - .L_29)
	.align		4
.L_29:
        /*00ac*/ 	.word	index@(_Z14update_clusterPfiii)
        /*00b0*/ 	.word	0x00000000
.L_30:


//--------------------- .nv.compat                --------------------------
	.section	.nv.compat,"",@"SHT_CUDA_COMPAT_INFO"
	.align	4
        /*0000*/ 	.byte	0x02, 0x09, 0x00, 0x00, 0x02, 0x02, 0x01, 0x00, 0x02, 0x05, 0x05, 0x00, 0x03, 0x07, 0x01, 0x01
        /*0010*/ 	.byte	0x02, 0x03, 0x00, 0x00, 0x02, 0x06, 0x01, 0x00, 0x04, 0x0b, 0x08, 0x00, 0x09, 0x00, 0x00, 0x00
        /*0020*/ 	.byte	0x00, 0x00, 0x00, 0x00


//--------------------- .nv.info._Z13min_reductionPfS_i --------------------------
	.section	.nv.info._Z13min_reductionPfS_i,"",@"SHT_CUDA_INFO"
	.sectionflags	@""
	.align	4


	//----- nvinfo : EIATTR_CUDA_API_VERSION
	.align		4
        /*0000*/ 	.byte	0x04, 0x37
        /*0002*/ 	.short	(.L_32 - .L_31)
.L_31:
        /*0004*/ 	.word	0x00000082


	//----- nvinfo : EIATTR_KPARAM_INFO
	.align		4
.L_32:
        /*0008*/ 	.byte	0x04, 0x17
        /*000a*/ 	.short	(.L_34 - .L_33)
.L_33:
        /*000c*/ 	.word	0x00000000
        /*0010*/ 	.short	0x0002
        /*0012*/ 	.short	0x0010
        /*0014*/ 	.byte	0x00, 0xf0, 0x11, 0x00


	//----- nvinfo : EIATTR_KPARAM_INFO
	.align		4
.L_34:
        /*0018*/ 	.byte	0x04, 0x17
        /*001a*/ 	.short	(.L_36 - .L_35)
.L_35:
        /*001c*/ 	.word	0x00000000
        /*0020*/ 	.short	0x0001
        /*0022*/ 	.short	0x0008
        /*0024*/ 	.byte	0x00, 0xf5, 0x21, 0x00


	//----- nvinfo : EIATTR_KPARAM_INFO
	.align		4
.L_36:
        /*0028*/ 	.byte	0x04, 0x17
        /*002a*/ 	.short	(.L_38 - .L_37)
.L_37:
        /*002c*/ 	.word	0x00000000
        /*0030*/ 	.short	0x0000
        /*0032*/ 	.short	0x0000
        /*0034*/ 	.byte	0x00, 0xf5, 0x21, 0x00


	//----- nvinfo : EIATTR_SPARSE_MMA_MASK
	.align		4
.L_38:
        /*0038*/ 	.byte	0x03, 0x50
        /*003a*/ 	.short	0x0000


	//----- nvinfo : EIATTR_MAXREG_COUNT
	.align		4
        /*003c*/ 	.byte	0x03, 0x1b
        /*003e*/ 	.short	0x00ff


	//----- nvinfo : EIATTR_NUM_BARRIERS
	.align		4
        /*0040*/ 	.byte	0x02, 0x4c
        /*0042*/ 	.byte	0x01
	.zero		1


	//----- nvinfo : EIATTR_MERCURY_ISA_VERSION
	.align		4
        /*0044*/ 	.byte	0x03, 0x5f
        /*0046*/ 	.short	0x0101


	//----- nvinfo : EIATTR_VRC_CTA_INIT_COUNT
	.align		4
        /*0048*/ 	.byte	0x02, 0x4a
	.zero		1
	.zero		1


	//----- nvinfo : EIATTR_EXIT_INSTR_OFFSETS
	.align		4
        /*004c*/ 	.byte	0x04, 0x1c
        /*004e*/ 	.short	(.L_40 - .L_39)


	//   ....[0]....
.L_39:
        /*0050*/ 	.word	0x000001f0


	//   ....[1]....
        /*0054*/ 	.word	0x00000250


	//----- nvinfo : EIATTR_CRS_STACK_SIZE
	.align		4
.L_40:
        /*0058*/ 	.byte	0x04, 0x1e
        /*005a*/ 	.short	(.L_42 - .L_41)
.L_41:
        /*005c*/ 	.word	0x00000000


	//----- nvinfo : EIATTR_CBANK_PARAM_SIZE
	.align		4
.L_42:
        /*0060*/ 	.byte	0x03, 0x19
        /*0062*/ 	.short	0x0014


	//----- nvinfo : EIATTR_PARAM_CBANK
	.align		4
        /*0064*/ 	.byte	0x04, 0x0a
        /*0066*/ 	.short	(.L_44 - .L_43)
	.align		4
.L_43:
        /*0068*/ 	.word	index@(.nv.constant0._Z13min_reductionPfS_i)
        /*006c*/ 	.short	0x0380
        /*006e*/ 	.short	0x0014


	//----- nvinfo : EIATTR_SW_WAR
	.align		4
.L_44:
        /*0070*/ 	.byte	0x04, 0x36
        /*0072*/ 	.short	(.L_46 - .L_45)
.L_45:
        /*0074*/ 	.word	0x00000008
.L_46:


//--------------------- .nv.info._Z22find_pairwise_min_cudaPfiS_PiS_ --------------------------
	.section	.nv.info._Z22find_pairwise_min_cudaPfiS_PiS_,"",@"SHT_CUDA_INFO"
	.sectionflags	@""
	.align	4


	//----- nvinfo : EIATTR_CUDA_API_VERSION
	.align		4
        /*0000*/ 	.byte	0x04, 0x37
        /*0002*/ 	.short	(.L_48 - .L_47)
.L_47:
        /*0004*/ 	.word	0x00000082


	//----- nvinfo : EIATTR_KPARAM_INFO
	.align		4
.L_48:
        /*0008*/ 	.byte	0x04, 0x17
        /*000a*/ 	.short	(.L_50 - .L_49)
.L_49:
        /*000c*/ 	.word	0x00000000
        /*0010*/ 	.short	0x0004
        /*0012*/ 	.short	0x0020
        /*0014*/ 	.byte	0x00, 0xf5, 0x21, 0x00


	//----- nvinfo : EIATTR_KPARAM_INFO
	.align		4
.L_50:
        /*0018*/ 	.byte	0x04, 0x17
        /*001a*/ 	.short	(.L_52 - .L_51)
.L_51:
        /*001c*/ 	.word	0x00000000
        /*0020*/ 	.short	0x0003
        /*0022*/ 	.short	0x0018
        /*0024*/ 	.byte	0x00, 0xf5, 0x21, 0x00


	//----- nvinfo : EIATTR_KPARAM_INFO
	.align		4
.L_52:
        /*0028*/ 	.byte	0x04, 0x17
        /*002a*/ 	.short	(.L_54 - .L_53)
.L_53:
        /*002c*/ 	.word	0x00000000
        /*0030*/ 	.short	0x0002
        /*0032*/ 	.short	0x0010
        /*0034*/ 	.byte	0x00, 0xf5, 0x21, 0x00


	//----- nvinfo : EIATTR_KPARAM_INFO
	.align		4
.L_54:
        /*0038*/ 	.byte	0x04, 0x17
        /*003a*/ 	.short	(.L_56 - .L_55)
.L_55:
        /*003c*/ 	.word	0x00000000
        /*0040*/ 	.short	0x0001
        /*0042*/ 	.short	0x0008
        /*0044*/ 	.byte	0x00, 0xf0, 0x11, 0x00


	//----- nvinfo : EIATTR_KPARAM_INFO
	.align		4
.L_56:
        /*0048*/ 	.byte	0x04, 0x17
        /*004a*/ 	.short	(.L_58 - .L_57)
.L_57:
        /*004c*/ 	.word	0x00000000
        /*0050*/ 	.short	0x0000
        /*0052*/ 	.short	0x0000
        /*0054*/ 	.byte	0x00, 0xf5, 0x21, 0x00


	//----- nvinfo : EIATTR_SPARSE_MMA_MASK
	.align		4
.L_58:
        /*0058*/ 	.byte	0x03, 0x50
        /*005a*/ 	.short	0x0000


	//----- nvinfo : EIATTR_MAXREG_COUNT
	.align		4
        /*005c*/ 	.byte	0x03, 0x1b
        /*005e*/ 	.short	0x00ff


	//----- nvinfo : EIATTR_NUM_BARRIERS
	.align		4
        /*0060*/ 	.byte	0x02, 0x4c
        /*0062*/ 	.byte	0x01
	.zero		1


	//----- nvinfo : EIATTR_EXTERNS
	.align		4
        /*0064*/ 	.byte	0x04, 0x0f
        /*0066*/ 	.short	(.L_60 - .L_59)


	//   ....[0]....
	.align		4
.L_59:
        /*0068*/ 	.word	index@(vprintf)


	//----- nvinfo : EIATTR_MERCURY_ISA_VERSION
	.align		4
.L_60:
        /*006c*/ 	.byte	0x03, 0x5f
        /*006e*/ 	.short	0x0101


	//----- nvinfo : EIATTR_VRC_CTA_INIT_COUNT
	.align		4
        /*0070*/ 	.byte	0x02, 0x4a
	.zero		1
	.zero		1


	//----- nvinfo : EIATTR_SYSCALL_OFFSETS
	.align		4
        /*0074*/ 	.byte	0x04, 0x46
        /*0076*/ 	.short	(.L_62 - .L_61)


	//   ....[0]....
.L_61:
        /*0078*/ 	.word	0x00000400


	//----- nvinfo : EIATTR_EXIT_INSTR_OFFSETS
	.align		4
.L_62:
        /*007c*/ 	.byte	0x04, 0x1c
        /*007e*/ 	.short	(.L_64 - .L_63)


	//   ....[0]....
.L_63:
        /*0080*/ 	.word	0x00000770


	//----- nvinfo : EIATTR_CRS_STACK_SIZE
	.align		4
.L_64:
        /*0084*/ 	.byte	0x04, 0x1e
        /*0086*/ 	.short	(.L_66 - .L_65)
.L_65:
        /*0088*/ 	.word	0x00000000


	//----- nvinfo : EIATTR_CBANK_PARAM_SIZE
	.align		4
.L_66:
        /*008c*/ 	.byte	0x03, 0x19
        /*008e*/ 	.short	0x0028


	//----- nvinfo : EIATTR_PARAM_CBANK
	.align		4
        /*0090*/ 	.byte	0x04, 0x0a
        /*0092*/ 	.short	(.L_68 - .L_67)
	.align		4
.L_67:
        /*0094*/ 	.word	index@(.nv.constant0._Z22find_pairwise_min_cudaPfiS_PiS_)
        /*0098*/ 	.short	0x0380
        /*009a*/ 	.short	0x0028


	//----- nvinfo : EIATTR_SW_WAR
	.align		4
.L_68:
        /*009c*/ 	.byte	0x04, 0x36
        /*009e*/ 	.short	(.L_70 - .L_69)
.L_69:
        /*00a0*/ 	.word	0x00000008
.L_70:


//--------------------- .nv.info._Z29calculate_pairwise_dists_cudaPfS_jj --------------------------
	.section	.nv.info._Z29calculate_pairwise_dists_cudaPfS_jj,"",@"SHT_CUDA_INFO"
	.sectionflags	@""
	.align	4


	//----- nvinfo : EIATTR_CUDA_API_VERSION
	.align		4
        /*0000*/ 	.byte	0x04, 0x37
        /*0002*/ 	.short	(.L_72 - .L_71)
.L_71:
        /*0004*/ 	.word	0x00000082


	//----- nvinfo : EIATTR_KPARAM_INFO
	.align		4
.L_72:
        /*0008*/ 	.byte	0x04, 0x17
        /*000a*/ 	.short	(.L_74 - .L_73)
.L_73:
        /*000c*/ 	.word	0x00000000
        /*0010*/ 	.short	0x0003
        /*0012*/ 	.short	0x0014
        /*0014*/ 	.byte	0x00, 0xf0, 0x11, 0x00


	//----- nvinfo : EIATTR_KPARAM_INFO
	.align		4
.L_74:
        /*0018*/ 	.byte	0x04, 0x17
        /*001a*/ 	.short	(.L_76 - .L_75)
.L_75:
        /*001c*/ 	.word	0x00000000
        /*0020*/ 	.short	0x0002
        /*0022*/ 	.short	0x0010
        /*0024*/ 	.byte	0x00, 0xf0, 0x11, 0x00


	//----- nvinfo : EIATTR_KPARAM_INFO
	.align		4
.L_76:
        /*0028*/ 	.byte	0x04, 0x17
        /*002a*/ 	.short	(.L_78 - .L_77)
.L_77:
        /*002c*/ 	.word	0x00000000
        /*0030*/ 	.short	0x0001
        /*0032*/ 	.short	0x0008
        /*0034*/ 	.byte	0x00, 0xf5, 0x21, 0x00


	//----- nvinfo : EIATTR_KPARAM_INFO
	.align		4
.L_78:
        /*0038*/ 	.byte	0x04, 0x17
        /*003a*/ 	.short	(.L_80 - .L_79)
.L_79:
        /*003c*/ 	.word	0x00000000
        /*0040*/ 	.short	0x0000
        /*0042*/ 	.short	0x0000
        /*0044*/ 	.byte	0x00, 0xf5, 0x21, 0x00


	//----- nvinfo : EIATTR_SPARSE_MMA_MASK
	.align		4
.L_80:
        /*0048*/ 	.byte	0x03, 0x50
        /*004a*/ 	.short	0x0000


	//----- nvinfo : EIATTR_MAXREG_COUNT
	.align		4
        /*004c*/ 	.byte	0x03, 0x1b
        /*004e*/ 	.short	0x00ff


	//----- nvinfo : EIATTR_MERCURY_ISA_VERSION
	.align		4
        /*0050*/ 	.byte	0x03, 0x5f
        /*0052*/ 	.short	0x0101


	//----- nvinfo : EIATTR_VRC_CTA_INIT_COUNT
	.align		4
        /*0054*/ 	.byte	0x02, 0x4a
	.zero		1
	.zero		1


	//----- nvinfo : EIATTR_EXIT_INSTR_OFFSETS
	.align		4
        /*0058*/ 	.byte	0x04, 0x1c
        /*005a*/ 	.short	(.L_82 - .L_81)


	//   ....[0]....
.L_81:
        /*005c*/ 	.word	0x00000080


	//   ....[1]....
        /*0060*/ 	.word	0x000001e0


	//   ....[2]....
        /*0064*/ 	.word	0x00000bf0


	//   ....[3]....
        /*0068*/ 	.word	0x00000c50


	//----- nvinfo : EIATTR_CRS_STACK_SIZE
	.align		4
.L_82:
        /*006c*/ 	.byte	0x04, 0x1e
        /*006e*/ 	.short	(.L_84 - .L_83)
.L_83:
        /*0070*/ 	.word	0x00000000


	//----- nvinfo : EIATTR_CBANK_PARAM_SIZE
	.align		4
.L_84:
        /*0074*/ 	.byte	0x03, 0x19
        /*0076*/ 	.short	0x0018


	//----- nvinfo : EIATTR_PARAM_CBANK
	.align		4
        /*0078*/ 	.byte	0x04, 0x0a
        /*007a*/ 	.short	(.L_86 - .L_85)
	.align		4
.L_85:
        /*007c*/ 	.word	index@(.nv.constant0._Z29calculate_pairwise_dists_cudaPfS_jj)
        /*0080*/ 	.short	0x0380
        /*0082*/ 	.short	0x0018


	//----- nvinfo : EIATTR_SW_WAR
	.align		4
.L_86:
        /*0084*/ 	.byte	0x04, 0x36
        /*0086*/ 	.short	(.L_88 - .L_87)
.L_87:
        /*0088*/ 	.word	0x00000008
.L_88:


//--------------------- .nv.info._Z14remove_clusterPfii --------------------------
	.section	.nv.info._Z14remove_clusterPfii,"",@"SHT_CUDA_INFO"
	.sectionflags	@""
	.align	4


	//----- nvinfo : EIATTR_CUDA_API_VERSION
	.align		4
        /*0000*/ 	.byte	0x04, 0x37
        /*0002*/ 	.short	(.L_90 - .L_89)
.L_89:
        /*0004*/ 	.word	0x00000082


	//----- nvinfo : EIATTR_KPARAM_INFO
	.align		4
.L_90:
        /*0008*/ 	.byte	0x04, 0x17
        /*000a*/ 	.short	(.L_92 - .L_91)
.L_91:
        /*000c*/ 	.word	0x00000000
        /*0010*/ 	.short	0x0002
        /*0012*/ 	.short	0x000c
        /*0014*/ 	.byte	0x00, 0xf0, 0x11, 0x00


	//----- nvinfo : EIATTR_KPARAM_INFO
	.align		4
.L_92:
        /*0018*/ 	.byte	0x04, 0x17
        /*001a*/ 	.short	(.L_94 - .L_93)
.L_93:
        /*001c*/ 	.word	0x00000000
        /*0020*/ 	.short	0x0001
        /*0022*/ 	.short	0x0008
        /*0024*/ 	.byte	0x00, 0xf0, 0x11, 0x00


	//----- nvinfo : EIATTR_KPARAM_INFO
	.align		4
.L_94:
        /*0028*/ 	.byte	0x04, 0x17
        /*002a*/ 	.short	(.L_96 - .L_95)
.L_95:
        /*002c*/ 	.word	0x00000000
        /*0030*/ 	.short	0x0000
        /*0032*/ 	.short	0x0000
        /*0034*/ 	.byte	0x00, 0xf5, 0x21, 0x00


	//----- nvinfo : EIATTR_SPARSE_MMA_MASK
	.align		4
.L_96:
        /*0038*/ 	.byte	0x03, 0x50
        /*003a*/ 	.short	0x0000


	//----- nvinfo : EIATTR_MAXREG_COUNT
	.align		4
        /*003c*/ 	.byte	0x03, 0x1b
        /*003e*/ 	.short	0x00ff


	//----- nvinfo : EIATTR_NUM_BARRIERS
	.align		4
        /*0040*/ 	.byte	0x02, 0x4c
        /*0042*/ 	.byte	0x01
	.zero		1


	//----- nvinfo : EIATTR_MERCURY_ISA_VERSION
	.align		4
        /*0044*/ 	.byte	0x03, 0x5f
        /*0046*/ 	.short	0x0101


	//----- nvinfo : EIATTR_VRC_CTA_INIT_COUNT
	.align		4
        /*0048*/ 	.byte	0x02, 0x4a
	.zero		1
	.zero		1


	//----- nvinfo : EIATTR_EXIT_INSTR_OFFSETS
	.align		4
        /*004c*/ 	.byte	0x04, 0x1c
        /*004e*/ 	.short	(.L_98 - .L_97)


	//   ....[0]....
.L_97:
        /*0050*/ 	.word	0x00000070


	//   ....[1]....
        /*0054*/ 	.word	0x000002a0


	//----- nvinfo : EIATTR_CBANK_PARAM_SIZE
	.align		4
.L_98:
        /*0058*/ 	.byte	0x03, 0x19
        /*005a*/ 	.short	0x0010


	//----- nvinfo : EIATTR_PARAM_CBANK
	.align		4
        /*005c*/ 	.byte	0x04, 0x0a
        /*005e*/ 	.short	(.L_100 - .L_99)
	.align		4
.L_99:
        /*0060*/ 	.word	index@(.nv.constant0._Z14remove_clusterPfii)
        /*0064*/ 	.short	0x0380
        /*0066*/ 	.short	0x0010


	//----- nvinfo : EIATTR_SW_WAR
	.align		4
.L_100:
        /*0068*/ 	.byte	0x04, 0x36
        /*006a*/ 	.short	(.L_102 - .L_101)
.L_101:
        /*006c*/ 	.word	0x00000008
.L_102:


//--------------------- .nv.info._Z14update_clusterPfiii --------------------------
	.section	.nv.info._Z14update_clusterPfiii,"",@"SHT_CUDA_INFO"
	.sectionflags	@""
	.align	4


	//----- nvinfo : EIATTR_CUDA_API_VERSION
	.align		4
        /*0000*/ 	.byte	0x04, 0x37
        /*0002*/ 	.short	(.L_104 - .L_103)
.L_103:
        /*0004*/ 	.word	0x00000082


	//----- nvinfo : EIATTR_KPARAM_INFO
	.align		4
.L_104:
        /*0008*/ 	.byte	0x04, 0x17
        /*000a*/ 	.short	(.L_106 - .L_105)
.L_105:
        /*000c*/ 	.word	0x00000000
        /*0010*/ 	.short	0x0003
        /*0012*/ 	.short	0x0010
        /*0014*/ 	.byte	0x00, 0xf0, 0x11, 0x00


	//----- nvinfo : EIATTR_KPARAM_INFO
	.align		4
.L_106:
        /*0018*/ 	.byte	0x04, 0x17
        /*001a*/ 	.short	(.L_108 - .L_107)
.L_107:
        /*001c*/ 	.word	0x00000000
        /*0020*/ 	.short	0x0002
        /*0022*/ 	.short	0x000c
        /*0024*/ 	.byte	0x00, 0xf0, 0x11, 0x00


	//----- nvinfo : EIATTR_KPARAM_INFO
	.align		4
.L_108:
        /*0028*/ 	.byte	0x04, 0x17
        /*002a*/ 	.short	(.L_110 - .L_109)
.L_109:
        /*002c*/ 	.word	0x00000000
        /*0030*/ 	.short	0x0001
        /*0032*/ 	.short	0x0008
        /*0034*/ 	.byte	0x00, 0xf0, 0x11, 0x00


	//----- nvinfo : EIATTR_KPARAM_INFO
	.align		4
.L_110:
        /*0038*/ 	.byte	0x04, 0x17
        /*003a*/ 	.short	(.L_112 - .L_111)
.L_111:
        /*003c*/ 	.word	0x00000000
        /*0040*/ 	.short	0x0000
        /*0042*/ 	.short	0x0000
        /*0044*/ 	.byte	0x00, 0xf5, 0x21, 0x00


	//----- nvinfo : EIATTR_SPARSE_MMA_MASK
	.align		4
.L_112:
        /*0048*/ 	.byte	0x03, 0x50
        /*004a*/ 	.short	0x0000


	//----- nvinfo : EIATTR_MAXREG_COUNT
	.align		4
        /*004c*/ 	.byte	0x03, 0x1b
        /*004e*/ 	.short	0x00ff


	//----- nvinfo : EIATTR_NUM_BARRIERS
	.align		4
        /*0050*/ 	.byte	0x02, 0x4c
        /*0052*/ 	.byte	0x01
	.zero		1


	//----- nvinfo : EIATTR_MERCURY_ISA_VERSION
	.align		4
        /*0054*/ 	.byte	0x03, 0x5f
        /*0056*/ 	.short	0x0101


	//----- nvinfo : EIATTR_VRC_CTA_INIT_COUNT
	.align		4
        /*0058*/ 	.byte	0x02, 0x4a
	.zero		1
	.zero		1


	//----- nvinfo : EIATTR_EXIT_INSTR_OFFSETS
	.align		4
        /*005c*/ 	.byte	0x04, 0x1c
        /*005e*/ 	.short	(.L_114 - .L_113)


	//   ....[0]....
.L_113:
        /*0060*/ 	.word	0x00000070


	//   ....[1]....
        /*0064*/ 	.word	0x00000400


	//----- nvinfo : EIATTR_CRS_STACK_SIZE
	.align		4
.L_114:
        /*0068*/ 	.byte	0x04, 0x1e
        /*006a*/ 	.short	(.L_116 - .L_115)
.L_115:
        /*006c*/ 	.word	0x00000000


	//----- nvinfo : EIATTR_CBANK_PARAM_SIZE
	.align		4
.L_116:
        /*0070*/ 	.byte	0x03, 0x19
        /*0072*/ 	.short	0x0014


	//----- nvinfo : EIATTR_PARAM_CBANK
	.align		4
        /*0074*/ 	.byte	0x04, 0x0a
        /*0076*/ 	.short	(.L_118 - .L_117)
	.align		4
.L_117:
        /*0078*/ 	.word	index@(.nv.constant0._Z14update_clusterPfiii)
        /*007c*/ 	.short	0x0380
        /*007e*/ 	.short	0x0014


	//----- nvinfo : EIATTR_SW_WAR
	.align		4
.L_118:
        /*0080*/ 	.byte	0x04, 0x36
        /*0082*/ 	.short	(.L_120 - .L_119)
.L_119:
        /*0084*/ 	.word	0x00000008
.L_120:


//--------------------- .nv.callgraph             --------------------------
	.section	.nv.callgraph,"",@"SHT_CUDA_CALLGRAPH"
	.align	4
	.sectionentsize	8
	.align		4
        /*0000*/ 	.word	0x00000000
	.align		4
        /*0004*/ 	.word	0xffffffff
	.align		4
        /*0008*/ 	.word	index@(_Z22find_pairwise_min_cudaPfiS_PiS_)
	.align		4
        /*000c*/ 	.word	index@(vprintf)
	.align		4
        /*0010*/ 	.word	0x00000000
	.align		4
        /*0014*/ 	.word	0xfffffffe
	.align		4
        /*0018*/ 	.word	0x00000000
	.align		4
        /*001c*/ 	.word	0xfffffffd
	.align		4
        /*0020*/ 	.word	0x00000000
	.align		4
        /*0024*/ 	.word	0xfffffffc


//--------------------- .nv.constant4             --------------------------
	.section	.nv.constant4,"a",@progbits
	.align	8
	.align		8
.nv.constant4:
        /*0000*/ 	.dword	$str
	.align		8
        /*0008*/ 	.dword	vprintf


//--------------------- .text._Z13min_reductionPfS_i --------------------------
	.section	.text._Z13min_reductionPfS_i,"ax",@progbits
	.align	128
        .global         _Z13min_reductionPfS_i
        .type           _Z13min_reductionPfS_i,@function
        .size           _Z13min_reductionPfS_i,(.L_x_23 - _Z13min_reductionPfS_i)
        .other          _Z13min_reductionPfS_i,@"STO_CUDA_ENTRY STV_DEFAULT"
_Z13min_reductionPfS_i:
.text._Z13min_reductionPfS_i:
[----:B------:R-:W-:Y:S01]  /*0000*/  LDC R1, c[0x0][0x37c] ;  /* 0x0000df00ff017b82 */ /* 0x000fe20000000800 */
[----:B------:R-:W0:Y:S01]  /*0010*/  LDCU UR4, c[0x0][0x390] ;  /* 0x00007200ff0477ac */ /* 0x000e220008000800 */
[----:B------:R-:W1:Y:S01]  /*0020*/  S2R R10, SR_TID.X ;  /* 0x00000000000a7919 */ /* 0x000e620000002100 */
[----:B------:R-:W2:Y:S01]  /*0030*/  LDCU.64 UR6, c[0x0][0x358] ;  /* 0x00006b00ff0677ac */ /* 0x000ea20008000a00 */
[----:B------:R-:W3:Y:S01]  /*0040*/  S2R R11, SR_CTAID.X ;  /* 0x00000000000b7919 */ /* 0x000ee20000002500 */
[----:B------:R-:W4:Y:S01]  /*0050*/  LDCU UR5, c[0x0][0x360] ;  /* 0x00006c00ff0577ac */ /* 0x000f220008000800 */
[----:B0-----:R-:W-:-:S09]  /*0060*/  UISETP.GE.AND UP0, UPT, UR4, 0x2, UPT ;  /* 0x000000020400788c */ /* 0x001fd2000bf06270 */
[----:B--2-4-:R-:W-:Y:S05]  /*0070*/  BRA.U !UP0, `(.L_x_0) ;  /* 0x0000000108547547 */ /* 0x014fea000b800000 */
[----:B------:R-:W0:Y:S01]  /*0080*/  LDC.64 R4, c[0x0][0x380] ;  /* 0x0000e000ff047b82 */ /* 0x000e220000000a00 */
[----:B-1-3--:R-:W-:Y:S02]  /*0090*/  IMAD R12, R11, UR5, R10 ;  /* 0x000000050b0c7c24 */ /* 0x00afe4000f8e020a */
[----:B------:R-:W-:Y:S01]  /*00a0*/  HFMA2 R9, -RZ, RZ, 0, 5.9604644775390625e-08 ;  /* 0x00000001ff097431 */ /* 0x000fe200000001ff */
[----:B------:R-:W1:Y:S02]  /*00b0*/  LDCU UR4, c[0x0][0x390] ;  /* 0x00007200ff0477ac */ /* 0x000e640008000800 */
[----:B------:R-:W-:-:S07]  /*00c0*/  SHF.L.U32 R0, R12, 0x1, RZ ;  /* 0x000000010c007819 */ /* 0x000fce00000006ff */
.L_x_3:
[----:B-1----:R-:W-:Y:S01]  /*00d0*/  UMOV UR5, UR4 ;  /* 0x0000000400057c82 */ /* 0x002fe20008000000 */
[----:B------:R-:W-:Y:S01]  /*00e0*/  USHF.R.U32.HI UR4, URZ, 0x1, UR4 ;  /* 0x00000001ff047899 */ /* 0x000fe20008011604 */
[----:B------:R-:W-:Y:S05]  /*00f0*/  BSSY.RECONVERGENT B0, `(.L_x_1) ;  /* 0x000000a000007945 */ /* 0x000fea0003800200 */
[----:B------:R-:W-:-:S13]  /*0100*/  ISETP.GE.AND P0, PT, R12, UR4, PT ;  /* 0x000000040c007c0c */ /* 0x000fda000bf06270 */
[----:B------:R-:W-:Y:S05]  /*0110*/  @P0 BRA `(.L_x_2) ;  /* 0x00000000001c0947 */ /* 0x000fea0003800000 */
[----:B------:R-:W-:-:S04]  /*0120*/  IMAD R7, R0, R9, RZ ;  /* 0x0000000900077224 */ /* 0x000fc800078e02ff */
[----:B0-----:R-:W-:-:S05]  /*0130*/  IMAD.WIDE R6, R7, 0x4, R4 ;  /* 0x0000000407067825 */ /* 0x001fca00078e0204 */
[----:B------:R-:W2:Y:S01]  /*0140*/  LDG.E R8, desc[UR6][R6.64] ;  /* 0x0000000606087981 */ /* 0x000ea2000c1e1900 */
[----:B------:R-:W-:-:S06]  /*0150*/  IMAD.WIDE R2, R9, 0x4, R6 ;  /* 0x0000000409027825 */ /* 0x000fcc00078e0206 */
[----:B------:R-:W2:Y:S02]  /*0160*/  LDG.E R3, desc[UR6][R2.64] ;  /* 0x0000000602037981 */ /* 0x000ea4000c1e1900 */
[----:B--2---:R-:W-:-:S13]  /*0170*/  FSETP.GEU.AND P0, PT, R8, R3, PT ;  /* 0x000000030800720b */ /* 0x004fda0003f0e000 */
[----:B------:R1:W-:Y:S02]  /*0180*/  @!P0 STG.E desc[UR6][R6.64], R3 ;  /* 0x0000000306008986 */ /* 0x0003e4000c101906 */
.L_x_2:
[----:B------:R-:W-:Y:S05]  /*0190*/  BSYNC.RECONVERGENT B0 ;  /* 0x0000000000007941 */ /* 0x000fea0003800200 */
.L_x_1:
[----:B------:R-:W-:Y:S01]  /*01a0*/  UISETP.GT.U32.AND UP0, UPT, UR5, 0x3, UPT ;  /* 0x000000030500788c */ /* 0x000fe2000bf04070 */
[----:B------:R-:W-:-:S08]  /*01b0*/  SHF.L.U32 R9, R9, 0x1, RZ ;  /* 0x0000000109097819 */ /* 0x000fd000000006ff */
[----:B------:R-:W-:Y:S05]  /*01c0*/  BRA.U UP0, `(.L_x_3) ;  /* 0xfffffffd00c07547 */ /* 0x000fea000b83ffff */
.L_x_0:
[----:B------:R-:W-:Y:S01]  /*01d0*/  BAR.SYNC.DEFER_BLOCKING 0x0 ;  /* 0x0000000000007b1d */ /* 0x000fe20000010000 */
[----:B-1----:R-:W-:-:S13]  /*01e0*/  ISETP.NE.AND P0, PT, R10, RZ, PT ;  /* 0x000000ff0a00720c */ /* 0x002fda0003f05270 */
[----:B------:R-:W-:Y:S05]  /*01f0*/  @P0 EXIT ;  /* 0x000000000000094d */ /* 0x000fea0003800000 */
[----:B------:R-:W1:Y:S08]  /*0200*/  LDC.64 R2, c[0x0][0x380] ;  /* 0x0000e000ff027b82 */ /* 0x000e700000000a00 */
[----:B0-----:R-:W3:Y:S01]  /*0210*/  LDC.64 R4, c[0x0][0x388] ;  /* 0x0000e200ff047b82 */ /* 0x001ee20000000a00 */
[----:B-1----:R-:W2:Y:S01]  /*0220*/  LDG.E R3, desc[UR6][R2.64] ;  /* 0x0000000602037981 */ /* 0x002ea2000c1e1900 */
[----:B---3--:R-:W-:-:S05]  /*0230*/  IMAD.WIDE.U32 R4, R11, 0x4, R4 ;  /* 0x000000040b047825 */ /* 0x008fca00078e0004 */
[----:B--2---:R-:W-:Y:S01]  /*0240*/  STG.E desc[UR6][R4.64], R3 ;  /* 0x0000000304007986 */ /* 0x004fe2000c101906 */
[----:B------:R-:W-:Y:S05]  /*0250*/  EXIT ;  /* 0x000000000000794d */ /* 0x000fea0003800000 */
.L_x_4:
[----:B------:R-:W-:-:S00]  /*0260*/  BRA `(.L_x_4) ;  /* 0xfffffffc00fc7947 */ /* 0x000fc0000383ffff */
[----:B------:R-:W-:-:S00]  /*0270*/  NOP ;  /* 0x0000000000007918 */ /* 0x000fc00000000000 */
        /* <DEDUP_REMOVED lines=8> */
.L_x_23:


//--------------------- .text._Z22find_pairwise_min_cudaPfiS_PiS_ --------------------------
	.section	.text._Z22find_pairwise_min_cudaPfiS_PiS_,"ax",@progbits
	.align	128
        .global         _Z22find_pairwise_min_cudaPfiS_PiS_
        .type           _Z22find_pairwise_min_cudaPfiS_PiS_,@function
        .size           _Z22find_pairwise_min_cudaPfiS_PiS_,(.L_x_24 - _Z22find_pairwise_min_cudaPfiS_PiS_)
        .other          _Z22find_pairwise_min_cudaPfiS_PiS_,@"STO_CUDA_ENTRY STV_DEFAULT"
_Z22find_pairwise_min_cudaPfiS_PiS_:
.text._Z22find_pairwise_min_cudaPfiS_PiS_:
[----:B------:R-:W0:Y:S08]  /*0000*/  LDC R1, c[0x0][0x37c] ;  /* 0x0000df00ff017b82 */ /* 0x000e300000000800 */
[----:B------:R-:W1:Y:S01]  /*0010*/  LDC.64 R4, c[0x0][0x390] ;  /* 0x0000e400ff047b82 */ /* 0x000e620000000a00 */
[----:B------:R-:W1:Y:S01]  /*0020*/  LDCU.64 UR36, c[0x0][0x358] ;  /* 0x00006b00ff2477ac */ /* 0x000e620008000a00 */
[----:B------:R-:W2:Y:S01]  /*0030*/  S2R R16, SR_TID.X ;  /* 0x0000000000107919 */ /* 0x000ea20000002100 */
[----:B------:R-:W-:Y:S01]  /*0040*/  IMAD.MOV.U32 R7, RZ, RZ, 0x7f7fffff ;  /* 0x7f7fffffff077424 */ /* 0x000fe200078e00ff */
[----:B------:R-:W3:Y:S01]  /*0050*/  LDCU UR38, c[0x0][0x388] ;  /* 0x00007100ff2677ac */ /* 0x000ee20008000800 */
[----:B0-----:R-:W-:-:S03]  /*0060*/  VIADD R1, R1, 0xffffffd0 ;  /* 0xffffffd001017836 */ /* 0x001fc60000000000 */
[----:B------:R-:W2:Y:S01]  /*0070*/  S2UR UR6, SR_CTAID.X ;  /* 0x00000000000679c3 */ /* 0x000ea20000002500 */
[----:B------:R-:W0:Y:S01]  /*0080*/  LDCU UR5, c[0x0][0x2fc] ;  /* 0x00005f80ff0577ac */ /* 0x000e220008000800 */
[----:B------:R-:W4:Y:S06]  /*0090*/  LDCU UR4, c[0x0][0x2f8] ;  /* 0x00005f00ff0477ac */ /* 0x000f2c0008000800 */
[----:B------:R-:W2:Y:S01]  /*00a0*/  LDC R3, c[0x0][0x360] ;  /* 0x0000d800ff037b82 */ /* 0x000ea20000000800 */
[----:B---3--:R-:W-:Y:S01]  /*00b0*/  UIMAD UR38, UR38, UR38, URZ ;  /* 0x00000026262672a4 */ /* 0x008fe2000f8e02ff */
[----:B-1----:R1:W-:Y:S03]  /*00c0*/  STG.E desc[UR36][R4.64+0x8], R7 ;  /* 0x0000080704007986 */ /* 0x0023e6000c101924 */
[----:B------:R-:W-:Y:S01]  /*00d0*/  UISETP.GE.U32.AND UP0, UPT, UR38, 0x2, UPT ;  /* 0x000000022600788c */ /* 0x000fe2000bf06070 */
[----:B------:R1:W-:Y:S01]  /*00e0*/  STG.E desc[UR36][R4.64], RZ ;  /* 0x000000ff04007986 */ /* 0x0003e2000c101924 */
[----:B----4-:R-:W-:-:S03]  /*00f0*/  IADD3 R18, P0, PT, R1, UR4, RZ ;  /* 0x0000000401127c10 */ /* 0x010fc6000ff1e0ff */
[----:B------:R1:W-:Y:S02]  /*0100*/  STG.E desc[UR36][R4.64+0x4], RZ ;  /* 0x000004ff04007986 */ /* 0x0003e4000c101924 */
[----:B0-----:R-:W-:Y:S02]  /*0110*/  IMAD.X R2, RZ, RZ, UR5, P0 ;  /* 0x00000005ff027e24 */ /* 0x001fe400080e06ff */
[----:B--2---:R-:W-:Y:S01]  /*0120*/  IMAD R16, R3, UR6, R16 ;  /* 0x0000000603107c24 */ /* 0x004fe2000f8e0210 */
[----:B-1----:R-:W-:Y:S06]  /*0130*/  BRA.U !UP0, `(.L_x_5) ;  /* 0x0000000108e47547 */ /* 0x002fec000b800000 */
[----:B------:R-:W0:Y:S01]  /*0140*/  LDC.64 R28, c[0x0][0x398] ;  /* 0x0000e600ff1c7b82 */ /* 0x000e220000000a00 */
[----:B------:R-:W-:Y:S02]  /*0150*/  USHF.R.U32.HI UR39, URZ, 0x1, UR38 ;  /* 0x00000001ff277899 */ /* 0x000fe40008011626 */
[----:B------:R-:W-:-:S04]  /*0160*/  MOV R17, UR38 ;  /* 0x0000002600117c02 */ /* 0x000fc80008000f00 */
[C---:B------:R-:W-:Y:S02]  /*0170*/  VIADD R23, R16.reuse, UR39 ;  /* 0x0000002710177c36 */ /* 0x040fe40008000000 */
[----:B0-----:R-:W-:-:S07]  /*0180*/  IMAD.WIDE R28, R16, 0x4, R28 ;  /* 0x00000004101c7825 */ /* 0x001fce00078e021c */
.L_x_10:
[--C-:B------:R-:W-:Y:S01]  /*0190*/  IMAD.MOV.U32 R25, RZ, RZ, R17.reuse ;  /* 0x000000ffff197224 */ /* 0x100fe200078e0011 */
[----:B------:R-:W-:Y:S01]  /*01a0*/  SHF.R.U32.HI R17, RZ, 0x1, R17 ;  /* 0x00000001ff117819 */ /* 0x000fe20000011611 */
[----:B------:R-:W-:Y:S05]  /*01b0*/  WARPSYNC.ALL ;  /* 0x0000000000007948 */ /* 0x000fea0003800000 */
[----:B------:R-:W-:Y:S01]  /*01c0*/  BAR.SYNC.DEFER_BLOCKING 0x0 ;  /* 0x0000000000007b1d */ /* 0x000fe20000010000 */
[----:B------:R-:W-:-:S05]  /*01d0*/  ISETP.GE.AND P0, PT, R16, R17, PT ;  /* 0x000000111000720c */ /* 0x000fca0003f06270 */
[----:B------:R-:W-:Y:S08]  /*01e0*/  BSSY.RECONVERGENT B6, `(.L_x_6) ;  /* 0x000002c000067945 */ /* 0x000ff00003800200 */
[----:B0-----:R-:W-:Y:S05]  /*01f0*/  @P0 BRA `(.L_x_7) ;  /* 0x0000000000a80947 */ /* 0x001fea0003800000 */
[----:B------:R-:W0:Y:S01]  /*0200*/  LDC.64 R6, c[0x0][0x380] ;  /* 0x0000e000ff067b82 */ /* 0x000e220000000a00 */
[----:B------:R-:W-:Y:S01]  /*0210*/  ISETP.NE.AND P0, PT, R17, UR39, PT ;  /* 0x0000002711007c0c */ /* 0x000fe2000bf05270 */
[----:B------:R-:W-:Y:S01]  /*0220*/  IMAD.MOV.U32 R24, RZ, RZ, R23 ;  /* 0x000000ffff187224 */ /* 0x000fe200078e0017 */
[----:B------:R-:W-:-:S11]  /*0230*/  MOV R22, R16 ;  /* 0x0000001000167202 */ /* 0x000fd60000000f00 */
[----:B------:R-:W-:Y:S05]  /*0240*/  @!P0 BRA `(.L_x_8) ;  /* 0x0000000000108947 */ /* 0x000fea0003800000 */
[----:B------:R-:W-:Y:S01]  /*0250*/  LEA R4, P0, R17, R28, 0x2 ;  /* 0x0000001c11047211 */ /* 0x000fe200078010ff */
[----:B------:R1:W5:Y:S04]  /*0260*/  LDG.E R22, desc[UR36][R28.64] ;  /* 0x000000241c167981 */ /* 0x000368000c1e1900 */
[----:B------:R-:W-:-:S05]  /*0270*/  IMAD.X R5, RZ, RZ, R29, P0 ;  /* 0x000000ffff057224 */ /* 0x000fca00000e061d */
[----:B------:R1:W5:Y:S03]  /*0280*/  LDG.E R24, desc[UR36][R4.64] ;  /* 0x0000002404187981 */ /* 0x000366000c1e1900 */
.L_x_8:
[----:B-----5:R-:W-:Y:S01]  /*0290*/  ISETP.GE.AND P0, PT, R24, UR38, PT ;  /* 0x0000002618007c0c */ /* 0x020fe2000bf06270 */
[--C-:B0-----:R-:W-:Y:S01]  /*02a0*/  IMAD.WIDE R26, R22, 0x4, R6.reuse ;  /* 0x00000004161a7825 */ /* 0x101fe200078e0206 */
[----:B------:R-:W-:Y:S01]  /*02b0*/  MOV R19, 0x7f7fffff ;  /* 0x7f7fffff00137802 */ /* 0x000fe20000000f00 */
[----:B------:R-:W0:Y:S01]  /*02c0*/  LDC R0, c[0x0][0x388] ;  /* 0x0000e200ff007b82 */ /* 0x000e220000000800 */
[----:B------:R-:W-:Y:S01]  /*02d0*/  MOV R8, 0x8 ;  /* 0x0000000800087802 */ /* 0x000fe20000000f00 */
[----:B------:R-:W2:Y:S02]  /*02e0*/  LDCU.64 UR4, c[0x4][URZ] ;  /* 0x01000000ff0477ac */ /* 0x000ea40008000a00 */
[----:B------:R-:W3:Y:S06]  /*02f0*/  LDG.E R26, desc[UR36][R26.64] ;  /* 0x000000241a1a7981 */ /* 0x000eec000c1e1900 */
[----:B-1----:R-:W-:-:S05]  /*0300*/  @!P0 IMAD.WIDE R4, R24, 0x4, R6 ;  /* 0x0000000418048825 */ /* 0x002fca00078e0206 */
[----:B------:R2:W4:Y:S01]  /*0310*/  @!P0 LDG.E R19, desc[UR36][R4.64] ;  /* 0x0000002404138981 */ /* 0x000522000c1e1900 */
[----:B------:R-:W1:Y:S03]  /*0320*/  LDC.64 R8, c[0x4][R8] ;  /* 0x0100000008087b82 */ /* 0x000e660000000a00 */
[----:B------:R-:W-:Y:S04]  /*0330*/  STL.64 [R1+0x20], R16 ;  /* 0x0000201001007387 */ /* 0x000fe80000100a00 */
[----:B------:R-:W-:Y:S01]  /*0340*/  STL [R1], R22 ;  /* 0x0000001601007387 */ /* 0x000fe20000100800 */
[----:B--2---:R-:W-:-:S03]  /*0350*/  IMAD.U32 R4, RZ, RZ, UR4 ;  /* 0x00000004ff047e24 */ /* 0x004fc6000f8e00ff */
[----:B0-----:R-:W-:Y:S01]  /*0360*/  STL [R1+0x28], R0 ;  /* 0x0000280001007387 */ /* 0x001fe20000100800 */
[----:B------:R-:W-:-:S03]  /*0370*/  IMAD.U32 R5, RZ, RZ, UR5 ;  /* 0x00000005ff057e24 */ /* 0x000fc6000f8e00ff */
[----:B------:R-:W-:Y:S01]  /*0380*/  STL [R1+0x10], R24 ;  /* 0x0000101801007387 */ /* 0x000fe20000100800 */
[----:B---3--:R-:W0:Y:S08]  /*0390*/  F2F.F64.F32 R6, R26 ;  /* 0x0000001a00067310 */ /* 0x008e300000201800 */
[----:B----4-:R-:W2:Y:S01]  /*03a0*/  F2F.F64.F32 R10, R19 ;  /* 0x00000013000a7310 */ /* 0x010ea20000201800 */
[----:B0-----:R0:W-:Y:S04]  /*03b0*/  STL.64 [R1+0x8], R6 ;  /* 0x0000080601007387 */ /* 0x0011e80000100a00 */
[----:B--2---:R2:W-:Y:S01]  /*03c0*/  STL.64 [R1+0x18], R10 ;  /* 0x0000180a01007387 */ /* 0x0045e20000100a00 */
[----:B0-----:R-:W-:Y:S01]  /*03d0*/  MOV R6, R18 ;  /* 0x0000001200067202 */ /* 0x001fe20000000f00 */
[----:B-1----:R-:W-:-:S07]  /*03e0*/  IMAD.MOV.U32 R7, RZ, RZ, R2 ;  /* 0x000000ffff077224 */ /* 0x002fce00078e0002 */
[----:B------:R-:W-:-:S07]  /*03f0*/  LEPC R20, `(.L_x_9) ;  /* 0x000000001014794e */ /* 0x000fce0000000000 */
[----:B--2---:R-:W-:Y:S05]  /*0400*/  CALL.ABS.NOINC R8 ;  /* 0x0000000008007343 */ /* 0x004fea0003c00000 */
.L_x_9:
[----:B------:R-:W0:Y:S01]  /*0410*/  LDC.64 R4, c[0x0][0x398] ;  /* 0x0000e600ff047b82 */ /* 0x000e220000000a00 */
[----:B------:R-:W-:-:S07]  /*0420*/  FSETP.GTU.AND P0, PT, R26, R19, PT ;  /* 0x000000131a00720b */ /* 0x000fce0003f0c000 */
[----:B------:R-:W1:Y:S01]  /*0430*/  LDC.64 R6, c[0x0][0x3a0] ;  /* 0x0000e800ff067b82 */ /* 0x000e620000000a00 */
[----:B0-----:R-:W-:-:S05]  /*0440*/  IMAD.WIDE R4, R22, 0x4, R4 ;  /* 0x0000000416047825 */ /* 0x001fca00078e0204 */
[----:B------:R0:W-:Y:S01]  /*0450*/  @!P0 STG.E desc[UR36][R4.64], R22 ;  /* 0x0000001604008986 */ /* 0x0001e2000c101924 */
[----:B-1----:R-:W-:-:S05]  /*0460*/  IMAD.WIDE R6, R22, 0x4, R6 ;  /* 0x0000000416067825 */ /* 0x002fca00078e0206 */
[----:B------:R0:W-:Y:S04]  /*0470*/  @!P0 STG.E desc[UR36][R6.64], R26 ;  /* 0x0000001a06008986 */ /* 0x0001e8000c101924 */
[----:B------:R0:W-:Y:S04]  /*0480*/  @P0 STG.E desc[UR36][R4.64], R24 ;  /* 0x0000001804000986 */ /* 0x0001e8000c101924 */
[----:B------:R0:W-:Y:S02]  /*0490*/  @P0 STG.E desc[UR36][R6.64], R19 ;  /* 0x0000001306000986 */ /* 0x0001e4000c101924 */
.L_x_7:
[----:B------:R-:W-:Y:S05]  /*04a0*/  BSYNC.RECONVERGENT B6 ;  /* 0x0000000000067941 */ /* 0x000fea0003800200 */
.L_x_6:
[----:B------:R-:W-:-:S13]  /*04b0*/  ISETP.GT.U32.AND P0, PT, R25, 0x3, PT ;  /* 0x000000031900780c */ /* 0x000fda0003f04070 */
[----:B------:R-:W-:Y:S05]  /*04c0*/  @P0 BRA `(.L_x_10) ;  /* 0xfffffffc00300947 */ /* 0x000fea000383ffff */
.L_x_5:
[----:B------:R-:W-:Y:S05]  /*04d0*/  WARPSYNC.ALL ;  /* 0x0000000000007948 */ /* 0x000fea0003800000 */
[----:B0-----:R-:W0:Y:S08]  /*04e0*/  LDC.64 R4, c[0x0][0x398] ;  /* 0x0000e600ff047b82 */ /* 0x001e300000000a00 */
[----:B------:R-:W-:Y:S08]  /*04f0*/  BAR.SYNC.DEFER_BLOCKING 0x0 ;  /* 0x0000000000007b1d */ /* 0x000ff00000010000 */
[----:B------:R-:W1:Y:S08]  /*0500*/  LDC.64 R2, c[0x0][0x3a0] ;  /* 0x0000e800ff027b82 */ /* 0x000e700000000a00 */
[----:B------:R-:W2:Y:S01]  /*0510*/  LDC R11, c[0x0][0x388] ;  /* 0x0000e200ff0b7b82 */ /* 0x000ea20000000800 */
[----:B0-----:R0:W3:Y:S04]  /*0520*/  LDG.E R4, desc[UR36][R4.64] ;  /* 0x0000002404047981 */ /* 0x0010e8000c1e1900 */
[----:B-1----:R3:W4:Y:S01]  /*0530*/  LDG.E R0, desc[UR36][R2.64] ;  /* 0x0000002402007981 */ /* 0x002722000c1e1900 */
[----:B--2---:R-:W-:-:S04]  /*0540*/  IABS R9, R11 ;  /* 0x0000000b00097213 */ /* 0x004fc80000000000 */
[----:B------:R-:W1:Y:S08]  /*0550*/  I2F.RP R8, R9 ;  /* 0x0000000900087306 */ /* 0x000e700000209400 */
[----:B-1----:R-:W1:Y:S02]  /*0560*/  MUFU.RCP R8, R8 ;  /* 0x0000000800087308 */ /* 0x002e640000001000 */
[----:B-1----:R-:W-:-:S06]  /*0570*/  VIADD R6, R8, 0xffffffe ;  /* 0x0ffffffe08067836 */ /* 0x002fcc0000000000 */
[----:B------:R1:W2:Y:S02]  /*0580*/  F2I.FTZ.U32.TRUNC.NTZ R7, R6 ;  /* 0x0000000600077305 */ /* 0x0002a4000021f000 */
[----:B-1----:R-:W-:Y:S01]  /*0590*/  IMAD.MOV.U32 R6, RZ, RZ, RZ ;  /* 0x000000ffff067224 */ /* 0x002fe200078e00ff */
[----:B--2---:R-:W-:-:S05]  /*05a0*/  IADD3 R10, PT, PT, RZ, -R7, RZ ;  /* 0x80000007ff0a7210 */ /* 0x004fca0007ffe0ff */
[----:B0-----:R-:W-:-:S04]  /*05b0*/  IMAD R5, R10, R9, RZ ;  /* 0x000000090a057224 */ /* 0x001fc800078e02ff */
[----:B------:R-:W-:Y:S01]  /*05c0*/  IMAD.HI.U32 R7, R7, R5, R6 ;  /* 0x0000000507077227 */ /* 0x000fe200078e0006 */
[----:B---3--:R-:W-:-:S05]  /*05d0*/  IABS R2, R4 ;  /* 0x0000000400027213 */ /* 0x008fca0000000000 */
[----:B------:R-:W-:Y:S01]  /*05e0*/  IMAD.HI.U32 R7, R7, R2, RZ ;  /* 0x0000000207077227 */ /* 0x000fe200078e00ff */
[----:B----4-:R-:W0:Y:S03]  /*05f0*/  F2I.TRUNC.NTZ R0, R0 ;  /* 0x0000000000007305 */ /* 0x010e26000020f100 */
[----:B------:R-:W-:-:S04]  /*0600*/  IMAD.MOV R3, RZ, RZ, -R7 ;  /* 0x000000ffff037224 */ /* 0x000fc800078e0a07 */
[----:B------:R-:W-:-:S05]  /*0610*/  IMAD R2, R9, R3, R2 ;  /* 0x0000000309027224 */ /* 0x000fca00078e0202 */
[----:B------:R-:W-:-:S13]  /*0620*/  ISETP.GT.U32.AND P2, PT, R9, R2, PT ;  /* 0x000000020900720c */ /* 0x000fda0003f44070 */
[-C--:B------:R-:W-:Y:S01]  /*0630*/  @!P2 IADD3 R2, PT, PT, R2, -R9.reuse, RZ ;  /* 0x800000090202a210 */ /* 0x080fe20007ffe0ff */
[----:B------:R-:W-:Y:S01]  /*0640*/  @!P2 VIADD R7, R7, 0x1 ;  /* 0x000000010707a836 */ /* 0x000fe20000000000 */
[----:B------:R-:W-:Y:S02]  /*0650*/  ISETP.NE.AND P2, PT, R11, RZ, PT ;  /* 0x000000ff0b00720c */ /* 0x000fe40003f45270 */
[----:B------:R-:W-:Y:S02]  /*0660*/  ISETP.GE.U32.AND P0, PT, R2, R9, PT ;  /* 0x000000090200720c */ /* 0x000fe40003f06070 */
[----:B------:R-:W-:Y:S02]  /*0670*/  LOP3.LUT R2, R4, R11, RZ, 0x3c, !PT ;  /* 0x0000000b04027212 */ /* 0x000fe400078e3cff */
[----:B0-----:R-:W-:Y:S02]  /*0680*/  I2FP.F32.S32 R9, R0 ;  /* 0x0000000000097245 */ /* 0x001fe40000201400 */
[----:B------:R-:W-:-:S02]  /*0690*/  ISETP.GE.AND P1, PT, R2, RZ, PT ;  /* 0x000000ff0200720c */ /* 0x000fc40003f26270 */
[----:B------:R-:W0:Y:S05]  /*06a0*/  LDC.64 R2, c[0x0][0x390] ;  /* 0x0000e400ff027b82 */ /* 0x000e2a0000000a00 */
[----:B------:R-:W-:-:S06]  /*06b0*/  @P0 VIADD R7, R7, 0x1 ;  /* 0x0000000107070836 */ /* 0x000fcc0000000000 */
[----:B------:R-:W-:Y:S02]  /*06c0*/  @!P1 IADD3 R7, PT, PT, -R7, RZ, RZ ;  /* 0x000000ff07079210 */ /* 0x000fe40007ffe1ff */
[----:B------:R-:W-:-:S05]  /*06d0*/  @!P2 LOP3.LUT R7, RZ, R11, RZ, 0x33, !PT ;  /* 0x0000000bff07a212 */ /* 0x000fca00078e33ff */
[----:B------:R-:W-:-:S04]  /*06e0*/  IMAD.MOV R5, RZ, RZ, -R7 ;  /* 0x000000ffff057224 */ /* 0x000fc800078e0a07 */
[----:B------:R-:W-:Y:S01]  /*06f0*/  IMAD R4, R11, R5, R4 ;  /* 0x000000050b047224 */ /* 0x000fe200078e0204 */
[----:B0-----:R-:W-:Y:S04]  /*0700*/  STG.E desc[UR36][R2.64+0x8], R9 ;  /* 0x0000080902007986 */ /* 0x001fe8000c101924 */
[CC--:B------:R-:W-:Y:S02]  /*0710*/  VIMNMX R5, PT, PT, R7.reuse, R4.reuse, PT ;  /* 0x0000000407057248 */ /* 0x0c0fe40003fe0100 */
[----:B------:R-:W-:Y:S02]  /*0720*/  VIMNMX R4, PT, PT, R7, R4, !PT ;  /* 0x0000000407047248 */ /* 0x000fe40007fe0100 */
[----:B------:R-:W-:Y:S02]  /*0730*/  I2FP.F32.S32 R5, R5 ;  /* 0x0000000500057245 */ /* 0x000fe40000201400 */
[----:B------:R-:W-:-:S03]  /*0740*/  I2FP.F32.S32 R7, R4 ;  /* 0x0000000400077245 */ /* 0x000fc60000201400 */
[----:B------:R-:W-:Y:S04]  /*0750*/  STG.E desc[UR36][R2.64], R5 ;  /* 0x0000000502007986 */ /* 0x000fe8000c101924 */
[----:B------:R-:W-:Y:S01]  /*0760*/  STG.E desc[UR36][R2.64+0x4], R7 ;  /* 0x0000040702007986 */ /* 0x000fe2000c101924 */
[----:B------:R-:W-:Y:S05]  /*0770*/  EXIT ;  /* 0x000000000000794d */ /* 0x000fea0003800000 */
.L_x_11:
        /* <DEDUP_REMOVED lines=16> */
.L_x_24:


//--------------------- .text._Z29calculate_pairwise_dists_cudaPfS_jj --------------------------
	.section	.text._Z29calculate_pairwise_dists_cudaPfS_jj,"ax",@progbits
	.align	128
        .global         _Z29calculate_pairwise_dists_cudaPfS_jj
        .type           _Z29calculate_pairwise_dists_cudaPfS_jj,@function
        .size           _Z29calculate_pairwise_dists_cudaPfS_jj,(.L_x_25 - _Z29calculate_pairwise_dists_cudaPfS_jj)
        .other          _Z29calculate_pairwise_dists_cudaPfS_jj,@"STO_CUDA_ENTRY STV_DEFAULT"
_Z29calculate_pairwise_dists_cudaPfS_jj:
.text._Z29calculate_pairwise_dists_cudaPfS_jj:
[----:B------:R-:W-:Y:S01]  /*0000*/  LDC R1, c[0x0][0x37c] ;  /* 0x0000df00ff017b82 */ /* 0x000fe20000000800 */
[----:B------:R-:W0:Y:S01]  /*0010*/  S2R R4, SR_TID.X ;  /* 0x0000000000047919 */ /* 0x000e220000002100 */
[----:B------:R-:W1:Y:S01]  /*0020*/  LDCU UR8, c[0x0][0x390] ;  /* 0x00007200ff0877ac */ /* 0x000e620008000800 */
[----:B------:R-:W0:Y:S01]  /*0030*/  S2R R3, SR_CTAID.X ;  /* 0x0000000000037919 */ /* 0x000e220000002500 */
[----:B------:R-:W0:Y:S01]  /*0040*/  LDCU UR5, c[0x0][0x360] ;  /* 0x00006c00ff0577ac */ /* 0x000e220008000800 */
[----:B-1----:R-:W-:Y:S01]  /*0050*/  UIMAD UR4, UR8, UR8, URZ ;  /* 0x00000008080472a4 */ /* 0x002fe2000f8e02ff */
[----:B0-----:R-:W-:-:S05]  /*0060*/  IMAD R4, R3, UR5, R4 ;  /* 0x0000000503047c24 */ /* 0x001fca000f8e0204 */
[----:B------:R-:W-:-:S13]  /*0070*/  ISETP.GE.U32.AND P0, PT, R4, UR4, PT ;  /* 0x0000000404007c0c */ /* 0x000fda000bf06070 */
[----:B------:R-:W-:Y:S05]  /*0080*/  @P0 EXIT ;  /* 0x000000000000094d */ /* 0x000fea0003800000 */
[----:B------:R-:W0:Y:S01]  /*0090*/  I2F.U32.RP R5, UR8 ;  /* 0x0000000800057d06 */ /* 0x000e220008209000 */
[----:B------:R-:W-:-:S07]  /*00a0*/  ISETP.NE.U32.AND P2, PT, RZ, UR8, PT ;  /* 0x00000008ff007c0c */ /* 0x000fce000bf45070 */
[----:B0-----:R-:W0:Y:S02]  /*00b0*/  MUFU.RCP R5, R5 ;  /* 0x0000000500057308 */ /* 0x001e240000001000 */
[----:B0-----:R-:W-:-:S06]  /*00c0*/  IADD3 R2, PT, PT, R5, 0xffffffe, RZ ;  /* 0x0ffffffe05027810 */ /* 0x001fcc0007ffe0ff */
[----:B------:R0:W1:Y:S02]  /*00d0*/  F2I.FTZ.U32.TRUNC.NTZ R3, R2 ;  /* 0x0000000200037305 */ /* 0x000064000021f000 */
[----:B0-----:R-:W-:Y:S01]  /*00e0*/  HFMA2 R2, -RZ, RZ, 0, 0 ;  /* 0x00000000ff027431 */ /* 0x001fe200000001ff */
[----:B-1----:R-:W-:-:S05]  /*00f0*/  IADD3 R7, PT, PT, RZ, -R3, RZ ;  /* 0x80000003ff077210 */ /* 0x002fca0007ffe0ff */
[----:B------:R-:W-:-:S04]  /*0100*/  IMAD R7, R7, UR8, RZ ;  /* 0x0000000807077c24 */ /* 0x000fc8000f8e02ff */
[----:B------:R-:W-:-:S06]  /*0110*/  IMAD.HI.U32 R3, R3, R7, R2 ;  /* 0x0000000703037227 */ /* 0x000fcc00078e0002 */
[----:B------:R-:W-:-:S05]  /*0120*/  IMAD.HI.U32 R0, R3, R4, RZ ;  /* 0x0000000403007227 */ /* 0x000fca00078e00ff */
[----:B------:R-:W-:-:S05]  /*0130*/  IADD3 R3, PT, PT, -R0, RZ, RZ ;  /* 0x000000ff00037210 */ /* 0x000fca0007ffe1ff */
[----:B------:R-:W-:-:S05]  /*0140*/  IMAD R3, R3, UR8, R4 ;  /* 0x0000000803037c24 */ /* 0x000fca000f8e0204 */
[----:B------:R-:W-:-:S13]  /*0150*/  ISETP.GE.U32.AND P0, PT, R3, UR8, PT ;  /* 0x0000000803007c0c */ /* 0x000fda000bf06070 */
[----:B------:R-:W-:Y:S02]  /*0160*/  @P0 IADD3 R3, PT, PT, R3, -UR8, RZ ;  /* 0x8000000803030c10 */ /* 0x000fe4000fffe0ff */
[----:B------:R-:W-:Y:S02]  /*0170*/  @P0 IADD3 R0, PT, PT, R0, 0x1, RZ ;  /* 0x0000000100000810 */ /* 0x000fe40007ffe0ff */
[----:B------:R-:W-:-:S13]  /*0180*/  ISETP.GE.U32.AND P1, PT, R3, UR8, PT ;  /* 0x0000000803007c0c */ /* 0x000fda000bf26070 */
[----:B------:R-:W-:Y:S02]  /*0190*/  @P1 IADD3 R0, PT, PT, R0, 0x1, RZ ;  /* 0x0000000100001810 */ /* 0x000fe40007ffe0ff */
[----:B------:R-:W-:-:S04]  /*01a0*/  @!P2 LOP3.LUT R0, RZ, UR8, RZ, 0x33, !PT ;  /* 0x00000008ff00ac12 */ /* 0x000fc8000f8e33ff */
[C---:B------:R-:W-:Y:S02]  /*01b0*/  ISETP.GE.U32.AND P0, PT, R0.reuse, UR8, PT ;  /* 0x0000000800007c0c */ /* 0x040fe4000bf06070 */
[----:B------:R-:W-:-:S05]  /*01c0*/  IADD3 R3, PT, PT, -R0, RZ, RZ ;  /* 0x000000ff00037210 */ /* 0x000fca0007ffe1ff */
[----:B------:R-:W-:-:S06]  /*01d0*/  IMAD R3, R3, UR8, R4 ;  /* 0x0000000803037c24 */ /* 0x000fcc000f8e0204 */
[----:B------:R-:W-:Y:S05]  /*01e0*/  @P0 EXIT ;  /* 0x000000000000094d */ /* 0x000fea0003800000 */
[----:B------:R-:W-:Y:S01]  /*01f0*/  ISETP.NE.AND P0, PT, R0, R3, PT ;  /* 0x000000030000720c */ /* 0x000fe20003f05270 */
[----:B------:R-:W0:-:S12]  /*0200*/  LDCU.64 UR6, c[0x0][0x358] ;  /* 0x00006b00ff0677ac */ /* 0x000e180008000a00 */
[----:B------:R-:W-:Y:S05]  /*0210*/  @!P0 BRA `(.L_x_12) ;  /* 0x0000000800788947 */ /* 0x000fea0003800000 */
[----:B------:R-:W1:Y:S01]  /*0220*/  LDC R2, c[0x0][0x394] ;  /* 0x0000e500ff027b82 */ /* 0x000e620000000800 */
[----:B------:R-:W-:Y:S02]  /*0230*/  MOV R24, RZ ;  /* 0x000000ff00187202 */ /* 0x000fe40000000f00 */
[----:B-1----:R-:W-:-:S13]  /*0240*/  ISETP.NE.AND P0, PT, R2, RZ, PT ;  /* 0x000000ff0200720c */ /* 0x002fda0003f05270 */
[----:B------:R-:W-:Y:S05]  /*0250*/  @!P0 BRA `(.L_x_13) ;  /* 0x0000000800548947 */ /* 0x000fea0003800000 */
[C---:B------:R-:W-:Y:S01]  /*0260*/  ISETP.GE.U32.AND P0, PT, R2.reuse, 0x8, PT ;  /* 0x000000080200780c */ /* 0x040fe20003f06070 */
[----:B------:R-:W-:Y:S01]  /*0270*/  HFMA2 R24, -RZ, RZ, 0, 0 ;  /* 0x00000000ff187431 */ /* 0x000fe200000001ff */
[----:B------:R-:W-:Y:S02]  /*0280*/  LOP3.LUT R4, R2, 0x7, RZ, 0xc0, !PT ;  /* 0x0000000702047812 */ /* 0x000fe400078ec0ff */
[----:B------:R-:W-:Y:S02]  /*0290*/  MOV R5, RZ ;  /* 0x000000ff00057202 */ /* 0x000fe40000000f00 */
[----:B------:R-:W-:-:S07]  /*02a0*/  ISETP.NE.AND P1, PT, R4, RZ, PT ;  /* 0x000000ff0400720c */ /* 0x000fce0003f25270 */
[----:B------:R-:W-:Y:S06]  /*02b0*/  @!P0 BRA `(.L_x_14) ;  /* 0x0000000400248947 */ /* 0x000fec0003800000 */
[----:B------:R-:W-:Y:S01]  /*02c0*/  LOP3.LUT R5, R2, 0xfffffff8, RZ, 0xc0, !PT ;  /* 0xfffffff802057812 */ /* 0x000fe200078ec0ff */
[----:B------:R-:W-:Y:S01]  /*02d0*/  UMOV UR4, URZ ;  /* 0x000000ff00047c82 */ /* 0x000fe20008000000 */
[----:B------:R-:W-:Y:S02]  /*02e0*/  MOV R24, RZ ;  /* 0x000000ff00187202 */ /* 0x000fe40000000f00 */
[----:B------:R-:W-:-:S07]  /*02f0*/  IADD3 R7, PT, PT, -R5, RZ, RZ ;  /* 0x000000ff05077210 */ /* 0x000fce0007ffe1ff */
.L_x_15:
[----:B------:R-:W1:Y:S01]  /*0300*/  LDC.64 R14, c[0x0][0x380] ;  /* 0x0000e000ff0e7b82 */ /* 0x000e620000000a00 */
[-C--:B------:R-:W-:Y:S02]  /*0310*/  IMAD R21, R0, R2.reuse, UR4 ;  /* 0x0000000400157e24 */ /* 0x080fe4000f8e0202 */
[----:B------:R-:W-:-:S03]  /*0320*/  IMAD R17, R3, R2, UR4 ;  /* 0x0000000403117e24 */ /* 0x000fc6000f8e0202 */
[----:B------:R-:W-:Y:S02]  /*0330*/  IADD3 R9, PT, PT, R21, 0x1, RZ ;  /* 0x0000000115097810 */ /* 0x000fe40007ffe0ff */
[----:B------:R-:W-:Y:S02]  /*0340*/  IADD3 R13, PT, PT, R17, 0x1, RZ ;  /* 0x00000001110d7810 */ /* 0x000fe40007ffe0ff */
[----:B------:R-:W-:Y:S02]  /*0350*/  IADD3 R12, PT, PT, R21, 0x3, RZ ;  /* 0x00000003150c7810 */ /* 0x000fe40007ffe0ff */
[----:B------:R-:W-:Y:S02]  /*0360*/  IADD3 R16, PT, PT, R17, 0x3, RZ ;  /* 0x0000000311107810 */ /* 0x000fe40007ffe0ff */
[----:B------:R-:W-:Y:S02]  /*0370*/  IADD3 R29, PT, PT, R21, 0x2, RZ ;  /* 0x00000002151d7810 */ /* 0x000fe40007ffe0ff */
[----:B------:R-:W-:Y:S01]  /*0380*/  IADD3 R27, PT, PT, R17, 0x2, RZ ;  /* 0x00000002111b7810 */ /* 0x000fe20007ffe0ff */
[----:B-1----:R-:W-:-:S04]  /*0390*/  IMAD.WIDE.U32 R10, R21, 0x4, R14 ;  /* 0x00000004150a7825 */ /* 0x002fc800078e000e */
[--C-:B------:R-:W-:Y:S01]  /*03a0*/  IMAD.WIDE.U32 R18, R17, 0x4, R14.reuse ;  /* 0x0000000411127825 */ /* 0x100fe200078e000e */
[----:B0-----:R0:W2:Y:S03]  /*03b0*/  LDG.E R25, desc[UR6][R10.64] ;  /* 0x000000060a197981 */ /* 0x0010a6000c1e1900 */
[--C-:B------:R-:W-:Y:S01]  /*03c0*/  IMAD.WIDE.U32 R8, R9, 0x4, R14.reuse ;  /* 0x0000000409087825 */ /* 0x100fe200078e000e */
[----:B------:R1:W2:Y:S04]  /*03d0*/  LDG.E R6, desc[UR6][R18.64] ;  /* 0x0000000612067981 */ /* 0x0002a8000c1e1900 */
[----:B------:R3:W4:Y:S01]  /*03e0*/  LDG.E R23, desc[UR6][R8.64] ;  /* 0x0000000608177981 */ /* 0x000722000c1e1900 */
[----:B0-----:R-:W-:Y:S01]  /*03f0*/  IMAD.WIDE.U32 R10, R12, 0x4, R14 ;  /* 0x000000040c0a7825 */ /* 0x001fe200078e000e */
[----:B------:R-:W-:-:S03]  /*0400*/  IADD3 R20, PT, PT, R17, 0x4, RZ ;  /* 0x0000000411147810 */ /* 0x000fc60007ffe0ff */
[--C-:B-1----:R-:W-:Y:S01]  /*0410*/  IMAD.WIDE.U32 R18, R16, 0x4, R14.reuse ;  /* 0x0000000410127825 */ /* 0x102fe200078e000e */
[----:B------:R-:W-:Y:S01]  /*0420*/  IADD3 R16, PT, PT, R21, 0x4, RZ ;  /* 0x0000000415107810 */ /* 0x000fe20007ffe0ff */
[----:B------:R-:W5:Y:S02]  /*0430*/  LDG.E R11, desc[UR6][R10.64] ;  /* 0x000000060a0b7981 */ /* 0x000f64000c1e1900 */
[----:B---3--:R-:W-:-:S04]  /*0440*/  IMAD.WIDE.U32 R8, R13, 0x4, R14 ;  /* 0x000000040d087825 */ /* 0x008fc800078e000e */
[--C-:B------:R-:W-:Y:S01]  /*0450*/  IMAD.WIDE.U32 R28, R29, 0x4, R14.reuse ;  /* 0x000000041d1c7825 */ /* 0x100fe200078e000e */
[----:B------:R0:W4:Y:S03]  /*0460*/  LDG.E R22, desc[UR6][R8.64] ;  /* 0x0000000608167981 */ /* 0x000126000c1e1900 */
[--C-:B------:R-:W-:Y:S01]  /*0470*/  IMAD.WIDE.U32 R26, R27, 0x4, R14.reuse ;  /* 0x000000041b1a7825 */ /* 0x100fe200078e000e */
[----:B------:R1:W5:Y:S04]  /*0480*/  LDG.E R10, desc[UR6][R18.64] ;  /* 0x00000006120a7981 */ /* 0x000368000c1e1900 */
[----:B------:R3:W5:Y:S01]  /*0490*/  LDG.E R13, desc[UR6][R28.64] ;  /* 0x000000061c0d7981 */ /* 0x000762000c1e1900 */
[----:B0-----:R-:W-:Y:S01]  /*04a0*/  IMAD.WIDE.U32 R8, R16, 0x4, R14 ;  /* 0x0000000410087825 */ /* 0x001fe200078e000e */
[----:B------:R-:W-:-:S02]  /*04b0*/  IADD3 R16, PT, PT, R21, 0x6, RZ ;  /* 0x0000000615107810 */ /* 0x000fc40007ffe0ff */
[----:B------:R0:W5:Y:S01]  /*04c0*/  LDG.E R12, desc[UR6][R26.64] ;  /* 0x000000061a0c7981 */ /* 0x000162000c1e1900 */
[----:B-1----:R-:W-:-:S03]  /*04d0*/  IMAD.WIDE.U32 R18, R20, 0x4, R14 ;  /* 0x0000000414127825 */ /* 0x002fc600078e000e */
[----:B------:R-:W5:Y:S01]  /*04e0*/  LDG.E R9, desc[UR6][R8.64] ;  /* 0x0000000608097981 */ /* 0x000f62000c1e1900 */
[----:B---3--:R-:W-:Y:S02]  /*04f0*/  IADD3 R29, PT, PT, R21, 0x5, RZ ;  /* 0x00000005151d7810 */ /* 0x008fe40007ffe0ff */
[C---:B------:R-:W-:Y:S02]  /*0500*/  IADD3 R28, PT, PT, R17.reuse, 0x5, RZ ;  /* 0x00000005111c7810 */ /* 0x040fe40007ffe0ff */
[----:B------:R-:W-:Y:S01]  /*0510*/  IADD3 R20, PT, PT, R17, 0x6, RZ ;  /* 0x0000000611147810 */ /* 0x000fe20007ffe0ff */
[----:B------:R1:W3:Y:S01]  /*0520*/  LDG.E R8, desc[UR6][R18.64] ;  /* 0x0000000612087981 */ /* 0x0002e2000c1e1900 */
[----:B0-----:R-:W-:-:S04]  /*0530*/  IMAD.WIDE.U32 R26, R29, 0x4, R14 ;  /* 0x000000041d1a7825 */ /* 0x001fc800078e000e */
[--C-:B------:R-:W-:Y:S02]  /*0540*/  IMAD.WIDE.U32 R28, R28, 0x4, R14.reuse ;  /* 0x000000041c1c7825 */ /* 0x100fe400078e000e */
[----:B------:R-:W3:Y:S02]  /*0550*/  LDG.E R26, desc[UR6][R26.64] ;  /* 0x000000061a1a7981 */ /* 0x000ee4000c1e1900 */
[--C-:B-1----:R-:W-:Y:S01]  /*0560*/  IMAD.WIDE.U32 R18, R16, 0x4, R14.reuse ;  /* 0x0000000410127825 */ /* 0x102fe200078e000e */
[----:B------:R-:W-:Y:S01]  /*0570*/  IADD3 R16, PT, PT, R21, 0x7, RZ ;  /* 0x0000000715107810 */ /* 0x000fe20007ffe0ff */
[----:B------:R-:W3:Y:S02]  /*0580*/  LDG.E R29, desc[UR6][R28.64] ;  /* 0x000000061c1d7981 */ /* 0x000ee4000c1e1900 */
[--C-:B------:R-:W-:Y:S02]  /*0590*/  IMAD.WIDE.U32 R20, R20, 0x4, R14.reuse ;  /* 0x0000000414147825 */ /* 0x100fe400078e000e */
[----:B------:R0:W3:Y:S04]  /*05a0*/  LDG.E R18, desc[UR6][R18.64] ;  /* 0x0000000612127981 */ /* 0x0000e8000c1e1900 */
[----:B------:R-:W3:Y:S01]  /*05b0*/  LDG.E R21, desc[UR6][R20.64] ;  /* 0x0000000614157981 */ /* 0x000ee2000c1e1900 */
[----:B0-----:R-:W-:Y:S01]  /*05c0*/  IADD3 R19, PT, PT, R17, 0x7, RZ ;  /* 0x0000000711137810 */ /* 0x001fe20007ffe0ff */
[----:B------:R-:W-:-:S04]  /*05d0*/  IMAD.WIDE.U32 R16, R16, 0x4, R14 ;  /* 0x0000000410107825 */ /* 0x000fc800078e000e */
[----:B------:R-:W-:Y:S02]  /*05e0*/  IMAD.WIDE.U32 R14, R19, 0x4, R14 ;  /* 0x00000004130e7825 */ /* 0x000fe400078e000e */
[----:B------:R-:W3:Y:S04]  /*05f0*/  LDG.E R16, desc[UR6][R16.64] ;  /* 0x0000000610107981 */ /* 0x000ee8000c1e1900 */
[----:B------:R-:W3:Y:S01]  /*0600*/  LDG.E R15, desc[UR6][R14.64] ;  /* 0x000000060e0f7981 */ /* 0x000ee2000c1e1900 */
[----:B------:R-:W-:-:S04]  /*0610*/  IADD3 R7, PT, PT, R7, 0x8, RZ ;  /* 0x0000000807077810 */ /* 0x000fc80007ffe0ff */
[----:B------:R-:W-:Y:S01]  /*0620*/  ISETP.NE.AND P0, PT, R7, RZ, PT ;  /* 0x000000ff0700720c */ /* 0x000fe20003f05270 */
[----:B------:R-:W-:Y:S01]  /*0630*/  UIADD3 UR4, UPT, UPT, UR4, 0x8, URZ ;  /* 0x0000000804047890 */ /* 0x000fe2000fffe0ff */
[----:B--2---:R-:W-:-:S04]  /*0640*/  FADD R25, R25, -R6 ;  /* 0x8000000619197221 */ /* 0x004fc80000000000 */
[----:B------:R-:W-:Y:S01]  /*0650*/  FFMA R24, R25, R25, R24 ;  /* 0x0000001919187223 */ /* 0x000fe20000000018 */
[----:B----4-:R-:W-:-:S04]  /*0660*/  FADD R23, R23, -R22 ;  /* 0x8000001617177221 */ /* 0x010fc80000000000 */
[----:B------:R-:W-:Y:S01]  /*0670*/  FFMA R24, R23, R23, R24 ;  /* 0x0000001717187223 */ /* 0x000fe20000000018 */
[----:B-----5:R-:W-:Y:S01]  /*0680*/  FADD R11, R11, -R10 ;  /* 0x8000000a0b0b7221 */ /* 0x020fe20000000000 */
[----:B------:R-:W-:-:S04]  /*0690*/  FADD R13, R13, -R12 ;  /* 0x8000000c0d0d7221 */ /* 0x000fc80000000000 */
[----:B------:R-:W-:-:S04]  /*06a0*/  FFMA R24, R13, R13, R24 ;  /* 0x0000000d0d187223 */ /* 0x000fc80000000018 */
[----:B------:R-:W-:Y:S01]  /*06b0*/  FFMA R24, R11, R11, R24 ;  /* 0x0000000b0b187223 */ /* 0x000fe20000000018 */
[----:B---3--:R-:W-:-:S04]  /*06c0*/  FADD R9, R9, -R8 ;  /* 0x8000000809097221 */ /* 0x008fc80000000000 */
[----:B------:R-:W-:Y:S01]  /*06d0*/  FFMA R24, R9, R9, R24 ;  /* 0x0000000909187223 */ /* 0x000fe20000000018 */
[----:B------:R-:W-:-:S04]  /*06e0*/  FADD R29, R26, -R29 ;  /* 0x8000001d1a1d7221 */ /* 0x000fc80000000000 */
[----:B------:R-:W-:Y:S01]  /*06f0*/  FFMA R24, R29, R29, R24 ;  /* 0x0000001d1d187223 */ /* 0x000fe20000000018 */
[----:B------:R-:W-:-:S04]  /*0700*/  FADD R21, R18, -R21 ;  /* 0x8000001512157221 */ /* 0x000fc80000000000 */
[----:B------:R-:W-:Y:S01]  /*0710*/  FFMA R24, R21, R21, R24 ;  /* 0x0000001515187223 */ /* 0x000fe20000000018 */
[----:B------:R-:W-:-:S04]  /*0720*/  FADD R15, R16, -R15 ;  /* 0x8000000f100f7221 */ /* 0x000fc80000000000 */
[----:B------:R-:W-:Y:S01]  /*0730*/  FFMA R24, R15, R15, R24 ;  /* 0x0000000f0f187223 */ /* 0x000fe20000000018 */
[----:B------:R-:W-:Y:S06]  /*0740*/  @P0 BRA `(.L_x_15) ;  /* 0xfffffff800ec0947 */ /* 0x000fec000383ffff */
.L_x_14:
[----:B------:R-:W-:Y:S05]  /*0750*/  @!P1 BRA `(.L_x_13) ;  /* 0x0000000400149947 */ /* 0x000fea0003800000 */
[----:B------:R-:W-:Y:S02]  /*0760*/  ISETP.GE.U32.AND P0, PT, R4, 0x4, PT ;  /* 0x000000040400780c */ /* 0x000fe40003f06070 */
[----:B------:R-:W-:-:S04]  /*0770*/  LOP3.LUT R20, R2, 0x3, RZ, 0xc0, !PT ;  /* 0x0000000302147812 */ /* 0x000fc800078ec0ff */
[----:B------:R-:W-:-:S07]  /*0780*/  ISETP.NE.AND P1, PT, R20, RZ, PT ;  /* 0x000000ff1400720c */ /* 0x000fce0003f25270 */
[----:B------:R-:W-:Y:S06]  /*0790*/  @!P0 BRA `(.L_x_16) ;  /* 0x0000000000888947 */ /* 0x000fec0003800000 */
[----:B------:R-:W1:Y:S01]  /*07a0*/  LDC.64 R6, c[0x0][0x380] ;  /* 0x0000e000ff067b82 */ /* 0x000e620000000a00 */
[-CC-:B------:R-:W-:Y:S02]  /*07b0*/  IMAD R9, R0, R2.reuse, R5.reuse ;  /* 0x0000000200097224 */ /* 0x180fe400078e0205 */
[----:B------:R-:W-:-:S03]  /*07c0*/  IMAD R11, R3, R2, R5 ;  /* 0x00000002030b7224 */ /* 0x000fc600078e0205 */
[----:B------:R-:W-:Y:S02]  /*07d0*/  IADD3 R15, PT, PT, R9, 0x1, RZ ;  /* 0x00000001090f7810 */ /* 0x000fe40007ffe0ff */
[----:B------:R-:W-:Y:S02]  /*07e0*/  IADD3 R17, PT, PT, R11, 0x1, RZ ;  /* 0x000000010b117810 */ /* 0x000fe40007ffe0ff */
[----:B------:R-:W-:Y:S02]  /*07f0*/  IADD3 R21, PT, PT, R9, 0x2, RZ ;  /* 0x0000000209157810 */ /* 0x000fe40007ffe0ff */
[----:B------:R-:W-:Y:S02]  /*0800*/  IADD3 R23, PT, PT, R11, 0x2, RZ ;  /* 0x000000020b177810 */ /* 0x000fe40007ffe0ff */
[----:B------:R-:W-:Y:S02]  /*0810*/  IADD3 R25, PT, PT, R9, 0x3, RZ ;  /* 0x0000000309197810 */ /* 0x000fe40007ffe0ff */
[C---:B------:R-:W-:Y:S01]  /*0820*/  IADD3 R27, PT, PT, R11.reuse, 0x3, RZ ;  /* 0x000000030b1b7810 */ /* 0x040fe20007ffe0ff */
[----:B-1----:R-:W-:-:S04]  /*0830*/  IMAD.WIDE.U32 R18, R11, 0x4, R6 ;  /* 0x000000040b127825 */ /* 0x002fc800078e0006 */
[--C-:B------:R-:W-:Y:S02]  /*0840*/  IMAD.WIDE.U32 R12, R9, 0x4, R6.reuse ;  /* 0x00000004090c7825 */ /* 0x100fe400078e0006 */
[----:B0-----:R-:W2:Y:S02]  /*0850*/  LDG.E R19, desc[UR6][R18.64] ;  /* 0x0000000612137981 */ /* 0x001ea4000c1e1900 */
[--C-:B------:R-:W-:Y:S02]  /*0860*/  IMAD.WIDE.U32 R14, R15, 0x4, R6.reuse ;  /* 0x000000040f0e7825 */ /* 0x100fe400078e0006 */
[----:B------:R0:W2:Y:S02]  /*0870*/  LDG.E R4, desc[UR6][R12.64] ;  /* 0x000000060c047981 */ /* 0x0000a4000c1e1900 */
[--C-:B------:R-:W-:Y:S02]  /*0880*/  IMAD.WIDE.U32 R16, R17, 0x4, R6.reuse ;  /* 0x0000000411107825 */ /* 0x100fe400078e0006 */
[----:B------:R-:W3:Y:S02]  /*0890*/  LDG.E R14, desc[UR6][R14.64] ;  /* 0x000000060e0e7981 */ /* 0x000ee4000c1e1900 */
[----:B------:R-:W-:-:S02]  /*08a0*/  IMAD.WIDE.U32 R8, R21, 0x4, R6 ;  /* 0x0000000415087825 */ /* 0x000fc400078e0006 */
[----:B------:R-:W3:Y:S02]  /*08b0*/  LDG.E R17, desc[UR6][R16.64] ;  /* 0x0000000610117981 */ /* 0x000ee4000c1e1900 */
[--C-:B------:R-:W-:Y:S02]  /*08c0*/  IMAD.WIDE.U32 R10, R23, 0x4, R6.reuse ;  /* 0x00000004170a7825 */ /* 0x100fe400078e0006 */
[----:B------:R-:W4:Y:S02]  /*08d0*/  LDG.E R8, desc[UR6][R8.64] ;  /* 0x0000000608087981 */ /* 0x000f24000c1e1900 */
[--C-:B0-----:R-:W-:Y:S02]  /*08e0*/  IMAD.WIDE.U32 R12, R25, 0x4, R6.reuse ;  /* 0x00000004190c7825 */ /* 0x101fe400078e0006 */
[----:B------:R-:W4:Y:S02]  /*08f0*/  LDG.E R11, desc[UR6][R10.64] ;  /* 0x000000060a0b7981 */ /* 0x000f24000c1e1900 */
[----:B------:R-:W-:-:S02]  /*0900*/  IMAD.WIDE.U32 R6, R27, 0x4, R6 ;  /* 0x000000041b067825 */ /* 0x000fc400078e0006 */
[----:B------:R-:W5:Y:S04]  /*0910*/  LDG.E R12, desc[UR6][R12.64] ;  /* 0x000000060c0c7981 */ /* 0x000f68000c1e1900 */
[----:B------:R-:W5:Y:S01]  /*0920*/  LDG.E R7, desc[UR6][R6.64] ;  /* 0x0000000606077981 */ /* 0x000f62000c1e1900 */
[----:B------:R-:W-:Y:S01]  /*0930*/  IADD3 R5, PT, PT, R5, 0x4, RZ ;  /* 0x0000000405057810 */ /* 0x000fe20007ffe0ff */
[----:B--2---:R-:W-:-:S04]  /*0940*/  FADD R19, R4, -R19 ;  /* 0x8000001304137221 */ /* 0x004fc80000000000 */
[----:B------:R-:W-:Y:S01]  /*0950*/  FFMA R19, R19, R19, R24 ;  /* 0x0000001313137223 */ /* 0x000fe20000000018 */
[----:B---3--:R-:W-:-:S04]  /*0960*/  FADD R14, R14, -R17 ;  /* 0x800000110e0e7221 */ /* 0x008fc80000000000 */
[----:B------:R-:W-:Y:S01]  /*0970*/  FFMA R19, R14, R14, R19 ;  /* 0x0000000e0e137223 */ /* 0x000fe20000000013 */
[----:B----4-:R-:W-:-:S04]  /*0980*/  FADD R4, R8, -R11 ;  /* 0x8000000b08047221 */ /* 0x010fc80000000000 */
[----:B------:R-:W-:Y:S01]  /*0990*/  FFMA R19, R4, R4, R19 ;  /* 0x0000000404137223 */ /* 0x000fe20000000013 */
[----:B-----5:R-:W-:-:S04]  /*09a0*/  FADD R24, R12, -R7 ;  /* 0x800000070c187221 */ /* 0x020fc80000000000 */
[----:B------:R-:W-:-:S07]  /*09b0*/  FFMA R24, R24, R24, R19 ;  /* 0x0000001818187223 */ /* 0x000fce0000000013 */
.L_x_16:
[----:B------:R-:W-:Y:S05]  /*09c0*/  @!P1 BRA `(.L_x_13) ;  /* 0x0000000000789947 */ /* 0x000fea0003800000 */
[----:B------:R-:W-:Y:S02]  /*09d0*/  ISETP.NE.AND P0, PT, R20, 0x1, PT ;  /* 0x000000011400780c */ /* 0x000fe40003f05270 */
[----:B------:R-:W-:-:S04]  /*09e0*/  LOP3.LUT R4, R2, 0x1, RZ, 0xc0, !PT ;  /* 0x0000000102047812 */ /* 0x000fc800078ec0ff */
[----:B------:R-:W-:-:S07]  /*09f0*/  ISETP.NE.U32.AND P1, PT, R4, 0x1, PT ;  /* 0x000000010400780c */ /* 0x000fce0003f25070 */
[----:B------:R-:W1:Y:S01]  /*0a00*/  @P0 LDC.64 R14, c[0x0][0x380] ;  /* 0x0000e000ff0e0b82 */ /* 0x000e620000000a00 */
[-CC-:B------:R-:W-:Y:S02]  /*0a10*/  @P0 IMAD R11, R0, R2.reuse, R5.reuse ;  /* 0x00000002000b0224 */ /* 0x180fe400078e0205 */
[-C--:B------:R-:W-:Y:S01]  /*0a20*/  @P0 IMAD R13, R3, R2.reuse, R5 ;  /* 0x00000002030d0224 */ /* 0x080fe200078e0205 */
[----:B------:R-:W-:Y:S02]  /*0a30*/  @P0 IADD3 R5, PT, PT, R5, 0x2, RZ ;  /* 0x0000000205050810 */ /* 0x000fe40007ffe0ff */
[----:B------:R-:W-:Y:S02]  /*0a40*/  @P0 IADD3 R9, PT, PT, R11, 0x1, RZ ;  /* 0x000000010b090810 */ /* 0x000fe40007ffe0ff */
[----:B------:R-:W2:Y:S01]  /*0a50*/  @!P1 LDC.64 R6, c[0x0][0x380] ;  /* 0x0000e000ff069b82 */ /* 0x000ea20000000a00 */
[----:B------:R-:W-:Y:S01]  /*0a60*/  @P0 IADD3 R17, PT, PT, R13, 0x1, RZ ;  /* 0x000000010d110810 */ /* 0x000fe20007ffe0ff */
[----:B------:R-:W-:-:S02]  /*0a70*/  @!P1 IMAD R19, R3, R2, R5 ;  /* 0x0000000203139224 */ /* 0x000fc400078e0205 */
[----:B-1----:R-:W-:-:S04]  /*0a80*/  @P0 IMAD.WIDE.U32 R10, R11, 0x4, R14 ;  /* 0x000000040b0a0825 */ /* 0x002fc800078e000e */
[--C-:B------:R-:W-:Y:S02]  /*0a90*/  @P0 IMAD.WIDE.U32 R12, R13, 0x4, R14.reuse ;  /* 0x000000040d0c0825 */ /* 0x100fe400078e000e */
[----:B0-----:R-:W3:Y:S02]  /*0aa0*/  @P0 LDG.E R10, desc[UR6][R10.64] ;  /* 0x000000060a0a0981 */ /* 0x001ee4000c1e1900 */
[--C-:B------:R-:W-:Y:S02]  /*0ab0*/  @P0 IMAD.WIDE.U32 R8, R9, 0x4, R14.reuse ;  /* 0x0000000409080825 */ /* 0x100fe400078e000e */
[----:B------:R-:W3:Y:S02]  /*0ac0*/  @P0 LDG.E R13, desc[UR6][R12.64] ;  /* 0x000000060c0d0981 */ /* 0x000ee4000c1e1900 */
[----:B------:R-:W-:Y:S02]  /*0ad0*/  @P0 IMAD.WIDE.U32 R14, R17, 0x4, R14 ;  /* 0x00000004110e0825 */ /* 0x000fe400078e000e */
[----:B------:R-:W4:Y:S02]  /*0ae0*/  @P0 LDG.E R8, desc[UR6][R8.64] ;  /* 0x0000000608080981 */ /* 0x000f24000c1e1900 */
[----:B------:R-:W-:-:S02]  /*0af0*/  @!P1 IMAD R17, R0, R2, R5 ;  /* 0x0000000200119224 */ /* 0x000fc400078e0205 */
[----:B------:R-:W4:Y:S02]  /*0b00*/  @P0 LDG.E R15, desc[UR6][R14.64] ;  /* 0x000000060e0f0981 */ /* 0x000f24000c1e1900 */
[----:B--2---:R-:W-:-:S04]  /*0b10*/  @!P1 IMAD.WIDE.U32 R4, R17, 0x4, R6 ;  /* 0x0000000411049825 */ /* 0x004fc800078e0006 */
[----:B------:R-:W-:Y:S02]  /*0b20*/  @!P1 IMAD.WIDE.U32 R6, R19, 0x4, R6 ;  /* 0x0000000413069825 */ /* 0x000fe400078e0006 */
[----:B------:R-:W2:Y:S04]  /*0b30*/  @!P1 LDG.E R4, desc[UR6][R4.64] ;  /* 0x0000000604049981 */ /* 0x000ea8000c1e1900 */
[----:B------:R-:W2:Y:S01]  /*0b40*/  @!P1 LDG.E R7, desc[UR6][R6.64] ;  /* 0x0000000606079981 */ /* 0x000ea2000c1e1900 */
[----:B---3--:R-:W-:-:S04]  /*0b50*/  @P0 FADD R17, R10, -R13 ;  /* 0x8000000d0a110221 */ /* 0x008fc80000000000 */
[----:B------:R-:W-:Y:S01]  /*0b60*/  @P0 FFMA R17, R17, R17, R24 ;  /* 0x0000001111110223 */ /* 0x000fe20000000018 */
[----:B----4-:R-:W-:-:S04]  /*0b70*/  @P0 FADD R2, R8, -R15 ;  /* 0x8000000f08020221 */ /* 0x010fc80000000000 */
[----:B------:R-:W-:Y:S01]  /*0b80*/  @P0 FFMA R24, R2, R2, R17 ;  /* 0x0000000202180223 */ /* 0x000fe20000000011 */
[----:B--2---:R-:W-:-:S04]  /*0b90*/  @!P1 FADD R11, R4, -R7 ;  /* 0x80000007040b9221 */ /* 0x004fc80000000000 */
[----:B------:R-:W-:-:S07]  /*0ba0*/  @!P1 FFMA R24, R11, R11, R24 ;  /* 0x0000000b0b189223 */ /* 0x000fce0000000018 */
.L_x_13:
[----:B------:R-:W1:Y:S01]  /*0bb0*/  LDC.64 R4, c[0x0][0x388] ;  /* 0x0000e200ff047b82 */ /* 0x000e620000000a00 */
[----:B------:R-:W-:-:S04]  /*0bc0*/  IMAD R3, R0, UR8, R3 ;  /* 0x0000000800037c24 */ /* 0x000fc8000f8e0203 */
[----:B-1----:R-:W-:-:S05]  /*0bd0*/  IMAD.WIDE.U32 R2, R3, 0x4, R4 ;  /* 0x0000000403027825 */ /* 0x002fca00078e0004 */
[----:B0-----:R-:W-:Y:S01]  /*0be0*/  STG.E desc[UR6][R2.64], R24 ;  /* 0x0000001802007986 */ /* 0x001fe2000c101906 */
[----:B------:R-:W-:Y:S05]  /*0bf0*/  EXIT ;  /* 0x000000000000794d */ /* 0x000fea0003800000 */
.L_x_12:
[----:B------:R-:W1:Y:S01]  /*0c00*/  LDC.64 R2, c[0x0][0x388] ;  /* 0x0000e200ff027b82 */ /* 0x000e620000000a00 */
[----:B------:R-:W-:Y:S01]  /*0c10*/  IMAD R5, R0, UR8, R0 ;  /* 0x0000000800057c24 */ /* 0x000fe2000f8e0200 */
[----:B------:R-:W-:-:S03]  /*0c20*/  MOV R7, 0x7f7fffff ;  /* 0x7f7fffff00077802 */ /* 0x000fc60000000f00 */
[----:B-1----:R-:W-:-:S05]  /*0c30*/  IMAD.WIDE.U32 R2, R5, 0x4, R2 ;  /* 0x0000000405027825 */ /* 0x002fca00078e0002 */
[----:B0-----:R-:W-:Y:S01]  /*0c40*/  STG.E desc[UR6][R2.64], R7 ;  /* 0x0000000702007986 */ /* 0x001fe2000c101906 */
[----:B------:R-:W-:Y:S05]  /*0c50*/  EXIT ;  /* 0x000000000000794d */ /* 0x000fea0003800000 */
.L_x_17:
        /* <DEDUP_REMOVED lines=10> */
.L_x_25:


//--------------------- .text._Z14remove_clusterPfii --------------------------
	.section	.text._Z14remove_clusterPfii,"ax",@progbits
	.align	128
        .global         _Z14remove_clusterPfii
        .type           _Z14remove_clusterPfii,@function
        .size           _Z14remove_clusterPfii,(.L_x_26 - _Z14remove_clusterPfii)
        .other          _Z14remove_clusterPfii,@"STO_CUDA_ENTRY STV_DEFAULT"
_Z14remove_clusterPfii:
.text._Z14remove_clusterPfii:
[----:B------:R-:W-:Y:S01]  /*0000*/  LDC R1, c[0x0][0x37c] ;  /* 0x0000df00ff017b82 */ /* 0x000fe20000000800 */
[----:B------:R-:W0:Y:S07]  /*0010*/  S2R R5, SR_TID.X ;  /* 0x0000000000057919 */ /* 0x000e2e0000002100 */
[----:B------:R-:W0:Y:S08]  /*0020*/  S2UR UR4, SR_CTAID.X ;  /* 0x00000000000479c3 */ /* 0x000e300000002500 */
[----:B------:R-:W0:Y:S08]  /*0030*/  LDC R0, c[0x0][0x360] ;  /* 0x0000d800ff007b82 */ /* 0x000e300000000800 */
[----:B------:R-:W1:Y:S01]  /*0040*/  LDC R4, c[0x0][0x38c] ;  /* 0x0000e300ff047b82 */ /* 0x000e620000000800 */
[----:B0-----:R-:W-:-:S05]  /*0050*/  IMAD R5, R0, UR4, R5 ;  /* 0x0000000400057c24 */ /* 0x001fca000f8e0205 */
[----:B-1----:R-:W-:-:S13]  /*0060*/  ISETP.GE.AND P0, PT, R5, R4, PT ;  /* 0x000000040500720c */ /* 0x002fda0003f06270 */
[----:B------:R-:W-:Y:S05]  /*0070*/  @P0 EXIT ;  /* 0x000000000000094d */ /* 0x000fea0003800000 */
[----:B------:R-:W-:Y:S01]  /*0080*/  IABS R7, R4 ;  /* 0x0000000400077213 */ /* 0x000fe20000000000 */
[----:B------:R-:W0:Y:S03]  /*0090*/  LDCU UR4, c[0x0][0x388] ;  /* 0x00007100ff0477ac */ /* 0x000e260008000800 */
[----:B------:R-:W1:Y:S08]  /*00a0*/  I2F.RP R0, R7 ;  /* 0x0000000700007306 */ /* 0x000e700000209400 */
[----:B-1----:R-:W1:Y:S02]  /*00b0*/  MUFU.RCP R0, R0 ;  /* 0x0000000000007308 */ /* 0x002e640000001000 */
[----:B-1----:R-:W-:-:S06]  /*00c0*/  VIADD R2, R0, 0xffffffe ;  /* 0x0ffffffe00027836 */ /* 0x002fcc0000000000 */
[----:B------:R1:W2:Y:S02]  /*00d0*/  F2I.FTZ.U32.TRUNC.NTZ R3, R2 ;  /* 0x0000000200037305 */ /* 0x0002a4000021f000 */
[----:B-1----:R-:W-:Y:S02]  /*00e0*/  HFMA2 R2, -RZ, RZ, 0, 0 ;  /* 0x00000000ff027431 */ /* 0x002fe400000001ff */
[----:B--2---:R-:W-:-:S04]  /*00f0*/  IMAD.MOV R6, RZ, RZ, -R3 ;  /* 0x000000ffff067224 */ /* 0x004fc800078e0a03 */
[----:B------:R-:W-:Y:S01]  /*0100*/  IMAD R9, R6, R7, RZ ;  /* 0x0000000706097224 */ /* 0x000fe200078e02ff */
[----:B------:R-:W-:-:S03]  /*0110*/  IABS R6, R5 ;  /* 0x0000000500067213 */ /* 0x000fc60000000000 */
[----:B------:R-:W-:-:S06]  /*0120*/  IMAD.HI.U32 R3, R3, R9, R2 ;  /* 0x0000000903037227 */ /* 0x000fcc00078e0002 */
[----:B------:R-:W-:-:S04]  /*0130*/  IMAD.HI.U32 R3, R3, R6, RZ ;  /* 0x0000000603037227 */ /* 0x000fc800078e00ff */
[----:B------:R-:W-:-:S04]  /*0140*/  IMAD.MOV R0, RZ, RZ, -R3 ;  /* 0x000000ffff007224 */ /* 0x000fc800078e0a03 */
[----:B------:R-:W-:-:S05]  /*0150*/  IMAD R0, R7, R0, R6 ;  /* 0x0000000007007224 */ /* 0x000fca00078e0206 */
[----:B------:R-:W-:-:S13]  /*0160*/  ISETP.GT.U32.AND P2, PT, R7, R0, PT ;  /* 0x000000000700720c */ /* 0x000fda0003f44070 */
[----:B------:R-:W-:Y:S01]  /*0170*/  @!P2 IMAD.IADD R0, R0, 0x1, -R7 ;  /* 0x000000010000a824 */ /* 0x000fe200078e0a07 */
[----:B------:R-:W-:Y:S02]  /*0180*/  @!P2 IADD3 R3, PT, PT, R3, 0x1, RZ ;  /* 0x000000010303a810 */ /* 0x000fe40007ffe0ff */
[----:B------:R-:W-:Y:S02]  /*0190*/  ISETP.NE.AND P2, PT, R4, RZ, PT ;  /* 0x000000ff0400720c */ /* 0x000fe40003f45270 */
[----:B------:R-:W-:Y:S02]  /*01a0*/  ISETP.GE.U32.AND P0, PT, R0, R7, PT ;  /* 0x000000070000720c */ /* 0x000fe40003f06070 */
[----:B------:R-:W-:-:S04]  /*01b0*/  LOP3.LUT R0, R5, R4, RZ, 0x3c, !PT ;  /* 0x0000000405007212 */ /* 0x000fc800078e3cff */
[----:B------:R-:W-:-:S07]  /*01c0*/  ISETP.GE.AND P1, PT, R0, RZ, PT ;  /* 0x000000ff0000720c */ /* 0x000fce0003f26270 */
[----:B------:R-:W-:-:S06]  /*01d0*/  @P0 VIADD R3, R3, 0x1 ;  /* 0x0000000103030836 */ /* 0x000fcc0000000000 */
[----:B------:R-:W-:Y:S02]  /*01e0*/  @!P1 IADD3 R3, PT, PT, -R3, RZ, RZ ;  /* 0x000000ff03039210 */ /* 0x000fe40007ffe1ff */
[----:B------:R-:W-:-:S05]  /*01f0*/  @!P2 LOP3.LUT R3, RZ, R4, RZ, 0x33, !PT ;  /* 0x00000004ff03a212 */ /* 0x000fca00078e33ff */
[----:B------:R-:W-:-:S04]  /*0200*/  IMAD.MOV R0, RZ, RZ, -R3 ;  /* 0x000000ffff007224 */ /* 0x000fc800078e0a03 */
[----:B------:R-:W-:-:S05]  /*0210*/  IMAD R0, R4, R0, R5 ;  /* 0x0000000004007224 */ /* 0x000fca00078e0205 */
[----:B0-----:R-:W-:-:S04]  /*0220*/  ISETP.NE.AND P0, PT, R0, UR4, PT ;  /* 0x0000000400007c0c */ /* 0x001fc8000bf05270 */
[----:B------:R-:W-:Y:S01]  /*0230*/  ISETP.NE.AND P0, PT, R3, UR4, P0 ;  /* 0x0000000403007c0c */ /* 0x000fe20008705270 */
[----:B------:R-:W0:-:S12]  /*0240*/  LDCU.64 UR4, c[0x0][0x358] ;  /* 0x00006b00ff0477ac */ /* 0x000e180008000a00 */
[----:B------:R-:W1:Y:S01]  /*0250*/  @!P0 LDC.64 R2, c[0x0][0x380] ;  /* 0x0000e000ff028b82 */ /* 0x000e620000000a00 */
[----:B------:R-:W-:Y:S01]  /*0260*/  @!P0 MOV R7, 0x7f7fffff ;  /* 0x7f7fffff00078802 */ /* 0x000fe20000000f00 */
[----:B-1----:R-:W-:-:S05]  /*0270*/  @!P0 IMAD.WIDE R2, R5, 0x4, R2 ;  /* 0x0000000405028825 */ /* 0x002fca00078e0202 */
[----:B0-----:R-:W-:Y:S01]  /*0280*/  @!P0 STG.E desc[UR4][R2.64], R7 ;  /* 0x0000000702008986 */ /* 0x001fe2000c101904 */
[----:B------:R-:W-:Y:S06]  /*0290*/  BAR.SYNC.DEFER_BLOCKING 0x0 ;  /* 0x0000000000007b1d */ /* 0x000fec0000010000 */
[----:B------:R-:W-:Y:S05]  /*02a0*/  EXIT ;  /* 0x000000000000794d */ /* 0x000fea0003800000 */
.L_x_18:
        /* <DEDUP_REMOVED lines=13> */
.L_x_26:


//--------------------- .text._Z14update_clusterPfiii --------------------------
	.section	.text._Z14update_clusterPfiii,"ax",@progbits
	.align	128
        .global         _Z14update_clusterPfiii
        .type           _Z14update_clusterPfiii,@function
        .size           _Z14update_clusterPfiii,(.L_x_27 - _Z14update_clusterPfiii)
        .other          _Z14update_clusterPfiii,@"STO_CUDA_ENTRY STV_DEFAULT"
_Z14update_clusterPfiii:
.text._Z14update_clusterPfiii:
        /* <DEDUP_REMOVED lines=9> */
[----:B------:R-:W0:Y:S01]  /*0090*/  LDCU UR6, c[0x0][0x388] ;  /* 0x00007100ff0677ac */ /* 0x000e220008000800 */
[----:B------:R-:W-:Y:S02]  /*00a0*/  BSSY.RECONVERGENT B0, `(.L_x_19) ;  /* 0x0000034000007945 */ /* 0x000fe40003800200 */
[----:B------:R-:W1:Y:S01]  /*00b0*/  I2F.RP R4, R7 ;  /* 0x0000000700047306 */ /* 0x000e620000209400 */
[----:B------:R-:W2:Y:S07]  /*00c0*/  LDCU.64 UR4, c[0x0][0x358] ;  /* 0x00006b00ff0477ac */ /* 0x000eae0008000a00 */
[----:B-1----:R-:W1:Y:S02]  /*00d0*/  MUFU.RCP R4, R4 ;  /* 0x0000000400047308 */ /* 0x002e640000001000 */
[----:B-1----:R-:W-:-:S06]  /*00e0*/  IADD3 R2, PT, PT, R4, 0xffffffe, RZ ;  /* 0x0ffffffe04027810 */ /* 0x002fcc0007ffe0ff */
[----:B------:R1:W3:Y:S02]  /*00f0*/  F2I.FTZ.U32.TRUNC.NTZ R3, R2 ;  /* 0x0000000200037305 */ /* 0x0002e4000021f000 */
[----:B-1----:R-:W-:Y:S02]  /*0100*/  HFMA2 R2, -RZ, RZ, 0, 0 ;  /* 0x00000000ff027431 */ /* 0x002fe400000001ff */
[----:B---3--:R-:W-:-:S04]  /*0110*/  IMAD.MOV R6, RZ, RZ, -R3 ;  /* 0x000000ffff067224 */ /* 0x008fc800078e0a03 */
[----:B------:R-:W-:Y:S01]  /*0120*/  IMAD R9, R6, R7, RZ ;  /* 0x0000000706097224 */ /* 0x000fe200078e02ff */
[----:B------:R-:W-:-:S03]  /*0130*/  IABS R6, R5 ;  /* 0x0000000500067213 */ /* 0x000fc60000000000 */
[----:B------:R-:W-:Y:S01]  /*0140*/  IMAD.HI.U32 R3, R3, R9, R2 ;  /* 0x0000000903037227 */ /* 0x000fe200078e0002 */
[----:B------:R-:W-:-:S04]  /*0150*/  LOP3.LUT R2, R5, R0, RZ, 0x3c, !PT ;  /* 0x0000000005027212 */ /* 0x000fc800078e3cff */
[----:B------:R-:W-:Y:S01]  /*0160*/  ISETP.GE.AND P1, PT, R2, RZ, PT ;  /* 0x000000ff0200720c */ /* 0x000fe20003f26270 */
[----:B------:R-:W-:-:S04]  /*0170*/  IMAD.HI.U32 R3, R3, R6, RZ ;  /* 0x0000000603037227 */ /* 0x000fc800078e00ff */
[----:B------:R-:W-:-:S04]  /*0180*/  IMAD.MOV R4, RZ, RZ, -R3 ;  /* 0x000000ffff047224 */ /* 0x000fc800078e0a03 */
[----:B------:R-:W-:-:S05]  /*0190*/  IMAD R4, R7, R4, R6 ;  /* 0x0000000407047224 */ /* 0x000fca00078e0206 */
[----:B------:R-:W-:-:S13]  /*01a0*/  ISETP.GT.U32.AND P2, PT, R7, R4, PT ;  /* 0x000000040700720c */ /* 0x000fda0003f44070 */
[-C--:B------:R-:W-:Y:S01]  /*01b0*/  @!P2 IADD3 R4, PT, PT, R4, -R7.reuse, RZ ;  /* 0x800000070404a210 */ /* 0x080fe20007ffe0ff */
[----:B------:R-:W-:Y:S01]  /*01c0*/  @!P2 VIADD R3, R3, 0x1 ;  /* 0x000000010303a836 */ /* 0x000fe20000000000 */
[----:B------:R-:W-:Y:S02]  /*01d0*/  ISETP.NE.AND P2, PT, R0, RZ, PT ;  /* 0x000000ff0000720c */ /* 0x000fe40003f45270 */
[----:B------:R-:W-:-:S13]  /*01e0*/  ISETP.GE.U32.AND P0, PT, R4, R7, PT ;  /* 0x000000070400720c */ /* 0x000fda0003f06070 */
[----:B------:R-:W-:-:S05]  /*01f0*/  @P0 IADD3 R3, PT, PT, R3, 0x1, RZ ;  /* 0x0000000103030810 */ /* 0x000fca0007ffe0ff */
[----:B------:R-:W-:-:S05]  /*0200*/  IMAD.MOV.U32 R7, RZ, RZ, R3 ;  /* 0x000000ffff077224 */ /* 0x000fca00078e0003 */
[----:B------:R-:W-:Y:S02]  /*0210*/  @!P1 IADD3 R7, PT, PT, -R7, RZ, RZ ;  /* 0x000000ff07079210 */ /* 0x000fe40007ffe1ff */
[----:B------:R-:W-:-:S04]  /*0220*/  @!P2 LOP3.LUT R7, RZ, R0, RZ, 0x33, !PT ;  /* 0x00000000ff07a212 */ /* 0x000fc800078e33ff */
[C---:B0-----:R-:W-:Y:S02]  /*0230*/  ISETP.NE.AND P0, PT, R7.reuse, UR6, PT ;  /* 0x0000000607007c0c */ /* 0x041fe4000bf05270 */
[----:B------:R-:W-:-:S05]  /*0240*/  IADD3 R2, PT, PT, -R7, RZ, RZ ;  /* 0x000000ff07027210 */ /* 0x000fca0007ffe1ff */
[----:B------:R-:W-:-:S06]  /*0250*/  IMAD R9, R0, R2, R5 ;  /* 0x0000000200097224 */ /* 0x000fcc00078e0205 */
[----:B--2---:R-:W-:Y:S05]  /*0260*/  @P0 BRA `(.L_x_20) ;  /* 0x00000000002c0947 */ /* 0x004fea0003800000 */
[----:B------:R-:W0:Y:S01]  /*0270*/  LDC.64 R4, c[0x0][0x380] ;  /* 0x0000e000ff047b82 */ /* 0x000e220000000a00 */
[----:B------:R-:W1:Y:S01]  /*0280*/  LDCU UR7, c[0x0][0x38c] ;  /* 0x00007180ff0777ac */ /* 0x000e620008000800 */
[C-C-:B------:R-:W-:Y:S02]  /*0290*/  IMAD R3, R0.reuse, UR6, R9.reuse ;  /* 0x0000000600037c24 */ /* 0x140fe4000f8e0209 */
[----:B-1----:R-:W-:Y:S02]  /*02a0*/  IMAD R7, R0, UR7, R9 ;  /* 0x0000000700077c24 */ /* 0x002fe4000f8e0209 */
[----:B0-----:R-:W-:-:S04]  /*02b0*/  IMAD.WIDE R2, R3, 0x4, R4 ;  /* 0x0000000403027825 */ /* 0x001fc800078e0204 */
[----:B------:R-:W-:Y:S01]  /*02c0*/  IMAD.WIDE R4, R7, 0x4, R4 ;  /* 0x0000000407047825 */ /* 0x000fe200078e0204 */
[----:B------:R-:W2:Y:S05]  /*02d0*/  LDG.E R0, desc[UR4][R2.64] ;  /* 0x0000000402007981 */ /* 0x000eaa000c1e1900 */
[----:B------:R-:W2:Y:S02]  /*02e0*/  LDG.E R5, desc[UR4][R4.64] ;  /* 0x0000000404057981 */ /* 0x000ea4000c1e1900 */
[----:B--2---:R-:W-:-:S05]  /*02f0*/  FMNMX R7, R0, R5, PT ;  /* 0x0000000500077209 */ /* 0x004fca0003800000 */
[----:B------:R0:W-:Y:S01]  /*0300*/  STG.E desc[UR4][R2.64], R7 ;  /* 0x0000000702007986 */ /* 0x0001e2000c101904 */
[----:B------:R-:W-:Y:S05]  /*0310*/  BRA `(.L_x_21) ;  /* 0x0000000000307947 */ /* 0x000fea0003800000 */
.L_x_20:
[----:B------:R-:W-:-:S13]  /*0320*/  ISETP.NE.AND P0, PT, R9, UR6, PT ;  /* 0x0000000609007c0c */ /* 0x000fda000bf05270 */
[----:B------:R-:W-:Y:S05]  /*0330*/  @P0 BRA `(.L_x_21) ;  /* 0x0000000000280947 */ /* 0x000fea0003800000 */
[----:B------:R-:W0:Y:S01]  /*0340*/  LDC.64 R4, c[0x0][0x380] ;  /* 0x0000e000ff047b82 */ /* 0x000e220000000a00 */
[----:B------:R-:W1:Y:S01]  /*0350*/  LDCU UR7, c[0x0][0x38c] ;  /* 0x00007180ff0777ac */ /* 0x000e620008000800 */
[CC--:B------:R-:W-:Y:S02]  /*0360*/  IMAD R3, R7.reuse, R0.reuse, UR6 ;  /* 0x0000000607037e24 */ /* 0x0c0fe4000f8e0200 */
[----:B-1----:R-:W-:Y:S02]  /*0370*/  IMAD R7, R7, R0, UR7 ;  /* 0x0000000707077e24 */ /* 0x002fe4000f8e0200 */
[----:B0-----:R-:W-:-:S04]  /*0380*/  IMAD.WIDE R2, R3, 0x4, R4 ;  /* 0x0000000403027825 */ /* 0x001fc800078e0204 */
[----:B------:R-:W-:Y:S01]  /*0390*/  IMAD.WIDE R4, R7, 0x4, R4 ;  /* 0x0000000407047825 */ /* 0x000fe200078e0204 */
[----:B------:R-:W2:Y:S05]  /*03a0*/  LDG.E R0, desc[UR4][R2.64] ;  /* 0x0000000402007981 */ /* 0x000eaa000c1e1900 */
[----:B------:R-:W2:Y:S02]  /*03b0*/  LDG.E R5, desc[UR4][R4.64] ;  /* 0x0000000404057981 */ /* 0x000ea4000c1e1900 */
[----:B--2---:R-:W-:-:S05]  /*03c0*/  FMNMX R7, R0, R5, PT ;  /* 0x0000000500077209 */ /* 0x004fca0003800000 */
[----:B------:R1:W-:Y:S02]  /*03d0*/  STG.E desc[UR4][R2.64], R7 ;  /* 0x0000000702007986 */ /* 0x0003e4000c101904 */
.L_x_21:
[----:B------:R-:W-:Y:S05]  /*03e0*/  BSYNC.RECONVERGENT B0 ;  /* 0x0000000000007941 */ /* 0x000fea0003800200 */
.L_x_19:
[----:B------:R-:W-:Y:S06]  /*03f0*/  BAR.SYNC.DEFER_BLOCKING 0x0 ;  /* 0x0000000000007b1d */ /* 0x000fec0000010000 */
[----:B------:R-:W-:Y:S05]  /*0400*/  EXIT ;  /* 0x000000000000794d */ /* 0x000fea0003800000 */
.L_x_22:
        /* <DEDUP_REMOVED lines=15> */
.L_x_27:


//--------------------- .nv.global.init           --------------------------
	.section	.nv.global.init,"aw",@progbits
.nv.global.init:
	.type		$str,@object
	.size		$str,(.L_0 - $str)
$str:
        /*0000*/ 	.byte	0x66, 0x69, 0x6e, 0x64, 0x5f, 0x70, 0x61, 0x69, 0x72, 0x77, 0x69, 0x73, 0x65, 0x5f, 0x6d, 0x69
        /*0010*/ 	.byte	0x6e, 0x5f, 0x63, 0x75, 0x64, 0x61, 0x20, 0x2d, 0x20, 0x6c, 0x65, 0x66, 0x74, 0x5f, 0x69, 0x64
        /*0020*/ 	.byte	0x78, 0x20, 0x25, 0x64, 0x2c, 0x20, 0x6c, 0x65, 0x66, 0x74, 0x5f, 0x76, 0x61, 0x6c, 0x20, 0x25
        /*0030*/ 	.byte	0x2e, 0x32, 0x66, 0x20, 0x61, 0x6e, 0x64, 0x20, 0x72, 0x69, 0x67, 0x68, 0x74, 0x5f, 0x69, 0x64
        /*0040*/ 	.byte	0x78, 0x20, 0x25, 0x64, 0x2c, 0x20, 0x72, 0x69, 0x67, 0x68, 0x74, 0x5f, 0x76, 0x61, 0x6c, 0x20
        /*0050*/ 	.byte	0x25, 0x2e, 0x32, 0x66, 0x20, 0x7c, 0x20, 0x69, 0x6e, 0x64, 0x65, 0x78, 0x20, 0x25, 0x64, 0x2c
        /*0060*/ 	.byte	0x20, 0x73, 0x74, 0x72, 0x69, 0x64, 0x65, 0x20, 0x25, 0x64, 0x2c, 0x20, 0x6e, 0x20, 0x25, 0x64
        /*0070*/ 	.byte	0x0a, 0x00
.L_0:


//--------------------- .nv.shared.reserved.0     --------------------------
	.section	.nv.shared.reserved.0,"aw",@nobits
	.weak		__nv_reservedSMEM_offset_0_alias
	.size		__nv_reservedSMEM_offset_0_alias, 0, 64
	.other		__nv_reservedSMEM_offset_0_alias,@"STO_CUDA_RESERVED_SHARED STV_DEFAULT"
__nv_reservedSMEM_offset_0_alias:
	.zero		0
	.zero		64


//--------------------- .nv.constant0._Z13min_reductionPfS_i --------------------------
	.section	.nv.constant0._Z13min_reductionPfS_i,"a",@progbits
	.sectionflags	@""
	.align	4
.nv.constant0._Z13min_reductionPfS_i:
	.zero		916


//--------------------- .nv.constant0._Z22find_pairwise_min_cudaPfiS_PiS_ --------------------------
	.section	.nv.constant0._Z22find_pairwise_min_cudaPfiS_PiS_,"a",@progbits
	.sectionflags	@""
	.align	4
.nv.constant0._Z22find_pairwise_min_cudaPfiS_PiS_:
	.zero		936


//--------------------- .nv.constant0._Z29calculate_pairwise_dists_cudaPfS_jj --------------------------
	.section	.nv.constant0._Z29calculate_pairwise_dists_cudaPfS_jj,"a",@progbits
	.sectionflags	@""
	.align	4
.nv.constant0._Z29calculate_pairwise_dists_cudaPfS_jj:
	.zero		920


//--------------------- .nv.constant0._Z14remove_clusterPfii --------------------------
	.section	.nv.constant0._Z14remove_clusterPfii,"a",@progbits
	.sectionflags	@""
	.align	4
.nv.constant0._Z14remove_clusterPfii:
	.zero		912


//--------------------- .nv.constant0._Z14update_clusterPfiii --------------------------
	.section	.nv.constant0._Z14update_clusterPfiii,"a",@progbits
	.sectionflags	@""
	.align	4
.nv.constant0._Z14update_clusterPfiii:
	.zero		916


//--------------------- SYMBOLS --------------------------

	.type		.nv.reservedSmem.offset0,@object
	.size		.nv.reservedSmem.offset0,0x4
	.type		vprintf,@function
